//
// Generated by NVIDIA NVVM Compiler
//
// Compiler Build ID: CL-36424714
// Cuda compilation tools, release 13.0, V13.0.88
// Based on NVVM 20.0.0
//

.version 9.0
.target sm_100
.address_size 64

	// .globl	_Z9oftKernelIcEvPT_S1_jjjj

.visible .entry _Z9oftKernelIcEvPT_S1_jjjj(
	.param .u64 .ptr .align 1 _Z9oftKernelIcEvPT_S1_jjjj_param_0,
	.param .u64 .ptr .align 1 _Z9oftKernelIcEvPT_S1_jjjj_param_1,
	.param .u32 _Z9oftKernelIcEvPT_S1_jjjj_param_2,
	.param .u32 _Z9oftKernelIcEvPT_S1_jjjj_param_3,
	.param .u32 _Z9oftKernelIcEvPT_S1_jjjj_param_4,
	.param .u32 _Z9oftKernelIcEvPT_S1_jjjj_param_5
)
{
	.reg .pred 	%p<10>;
	.reg .b16 	%rs<30>;
	.reg .b32 	%r<67>;
	.reg .b64 	%rd<92>;

	ld.param.u64 	%rd3, [_Z9oftKernelIcEvPT_S1_jjjj_param_0];
	ld.param.u64 	%rd4, [_Z9oftKernelIcEvPT_S1_jjjj_param_1];
	ld.param.u32 	%r21, [_Z9oftKernelIcEvPT_S1_jjjj_param_4];
	ld.param.u32 	%r22, [_Z9oftKernelIcEvPT_S1_jjjj_param_5];
	cvta.to.global.u64 	%rd1, %rd3;
	cvta.to.global.u64 	%rd2, %rd4;
	setp.eq.s32 	%p1, %r21, 0;
	@%p1 bra 	$L__BB0_13;
	mov.u32 	%r24, %tid.x;
	rem.u32 	%r25, %r24, %r22;
	mov.u32 	%r26, %ntid.x;
	mov.u32 	%r27, %ctaid.x;
	sub.s32 	%r28, %r24, %r25;
	mad.lo.s32 	%r29, %r27, %r26, %r28;
	mad.lo.s32 	%r1, %r29, %r21, %r25;
	and.b32  	%r2, %r21, 15;
	setp.lt.u32 	%p2, %r21, 16;
	mov.b32 	%r63, 0;
	@%p2 bra 	$L__BB0_4;
	and.b32  	%r63, %r21, -16;
	neg.s32 	%r60, %r63;
	mov.b32 	%r61, 0;
$L__BB0_3:
	.pragma "nounroll";
	mad.lo.s32 	%r31, %r61, %r22, %r1;
	cvt.u64.u32 	%rd5, %r31;
	add.s64 	%rd6, %rd2, %rd5;
	ld.global.u8 	%rs1, [%rd6];
	add.s64 	%rd7, %rd1, %rd5;
	st.global.u8 	[%rd7], %rs1;
	add.s32 	%r32, %r31, %r22;
	cvt.u64.u32 	%rd8, %r32;
	add.s64 	%rd9, %rd2, %rd8;
	ld.global.u8 	%rs2, [%rd9];
	add.s64 	%rd10, %rd1, %rd8;
	st.global.u8 	[%rd10], %rs2;
	add.s32 	%r33, %r32, %r22;
	cvt.u64.u32 	%rd11, %r33;
	add.s64 	%rd12, %rd2, %rd11;
	ld.global.u8 	%rs3, [%rd12];
	add.s64 	%rd13, %rd1, %rd11;
	st.global.u8 	[%rd13], %rs3;
	add.s32 	%r34, %r33, %r22;
	cvt.u64.u32 	%rd14, %r34;
	add.s64 	%rd15, %rd2, %rd14;
	ld.global.u8 	%rs4, [%rd15];
	add.s64 	%rd16, %rd1, %rd14;
	st.global.u8 	[%rd16], %rs4;
	add.s32 	%r35, %r34, %r22;
	cvt.u64.u32 	%rd17, %r35;
	add.s64 	%rd18, %rd2, %rd17;
	ld.global.u8 	%rs5, [%rd18];
	add.s64 	%rd19, %rd1, %rd17;
	st.global.u8 	[%rd19], %rs5;
	add.s32 	%r36, %r35, %r22;
	cvt.u64.u32 	%rd20, %r36;
	add.s64 	%rd21, %rd2, %rd20;
	ld.global.u8 	%rs6, [%rd21];
	add.s64 	%rd22, %rd1, %rd20;
	st.global.u8 	[%rd22], %rs6;
	add.s32 	%r37, %r36, %r22;
	cvt.u64.u32 	%rd23, %r37;
	add.s64 	%rd24, %rd2, %rd23;
	ld.global.u8 	%rs7, [%rd24];
	add.s64 	%rd25, %rd1, %rd23;
	st.global.u8 	[%rd25], %rs7;
	add.s32 	%r38, %r37, %r22;
	cvt.u64.u32 	%rd26, %r38;
	add.s64 	%rd27, %rd2, %rd26;
	ld.global.u8 	%rs8, [%rd27];
	add.s64 	%rd28, %rd1, %rd26;
	st.global.u8 	[%rd28], %rs8;
	add.s32 	%r39, %r38, %r22;
	cvt.u64.u32 	%rd29, %r39;
	add.s64 	%rd30, %rd2, %rd29;
	ld.global.u8 	%rs9, [%rd30];
	add.s64 	%rd31, %rd1, %rd29;
	st.global.u8 	[%rd31], %rs9;
	add.s32 	%r40, %r39, %r22;
	cvt.u64.u32 	%rd32, %r40;
	add.s64 	%rd33, %rd2, %rd32;
	ld.global.u8 	%rs10, [%rd33];
	add.s64 	%rd34, %rd1, %rd32;
	st.global.u8 	[%rd34], %rs10;
	add.s32 	%r41, %r40, %r22;
	cvt.u64.u32 	%rd35, %r41;
	add.s64 	%rd36, %rd2, %rd35;
	ld.global.u8 	%rs11, [%rd36];
	add.s64 	%rd37, %rd1, %rd35;
	st.global.u8 	[%rd37], %rs11;
	add.s32 	%r42, %r41, %r22;
	cvt.u64.u32 	%rd38, %r42;
	add.s64 	%rd39, %rd2, %rd38;
	ld.global.u8 	%rs12, [%rd39];
	add.s64 	%rd40, %rd1, %rd38;
	st.global.u8 	[%rd40], %rs12;
	add.s32 	%r43, %r42, %r22;
	cvt.u64.u32 	%rd41, %r43;
	add.s64 	%rd42, %rd2, %rd41;
	ld.global.u8 	%rs13, [%rd42];
	add.s64 	%rd43, %rd1, %rd41;
	st.global.u8 	[%rd43], %rs13;
	add.s32 	%r44, %r43, %r22;
	cvt.u64.u32 	%rd44, %r44;
	add.s64 	%rd45, %rd2, %rd44;
	ld.global.u8 	%rs14, [%rd45];
	add.s64 	%rd46, %rd1, %rd44;
	st.global.u8 	[%rd46], %rs14;
	add.s32 	%r45, %r44, %r22;
	cvt.u64.u32 	%rd47, %r45;
	add.s64 	%rd48, %rd2, %rd47;
	ld.global.u8 	%rs15, [%rd48];
	add.s64 	%rd49, %rd1, %rd47;
	st.global.u8 	[%rd49], %rs15;
	add.s32 	%r46, %r45, %r22;
	cvt.u64.u32 	%rd50, %r46;
	add.s64 	%rd51, %rd2, %rd50;
	ld.global.u8 	%rs16, [%rd51];
	add.s64 	%rd52, %rd1, %rd50;
	st.global.u8 	[%rd52], %rs16;
	add.s32 	%r61, %r61, 16;
	add.s32 	%r60, %r60, 16;
	setp.ne.s32 	%p3, %r60, 0;
	@%p3 bra 	$L__BB0_3;
$L__BB0_4:
	setp.eq.s32 	%p4, %r2, 0;
	@%p4 bra 	$L__BB0_13;
	and.b32  	%r10, %r21, 7;
	setp.lt.u32 	%p5, %r2, 8;
	@%p5 bra 	$L__BB0_7;
	mad.lo.s32 	%r47, %r63, %r22, %r1;
	cvt.u64.u32 	%rd53, %r47;
	add.s64 	%rd54, %rd2, %rd53;
	ld.global.u8 	%rs17, [%rd54];
	add.s64 	%rd55, %rd1, %rd53;
	st.global.u8 	[%rd55], %rs17;
	add.s32 	%r48, %r47, %r22;
	cvt.u64.u32 	%rd56, %r48;
	add.s64 	%rd57, %rd2, %rd56;
	ld.global.u8 	%rs18, [%rd57];
	add.s64 	%rd58, %rd1, %rd56;
	st.global.u8 	[%rd58], %rs18;
	add.s32 	%r49, %r48, %r22;
	cvt.u64.u32 	%rd59, %r49;
	add.s64 	%rd60, %rd2, %rd59;
	ld.global.u8 	%rs19, [%rd60];
	add.s64 	%rd61, %rd1, %rd59;
	st.global.u8 	[%rd61], %rs19;
	add.s32 	%r50, %r49, %r22;
	cvt.u64.u32 	%rd62, %r50;
	add.s64 	%rd63, %rd2, %rd62;
	ld.global.u8 	%rs20, [%rd63];
	add.s64 	%rd64, %rd1, %rd62;
	st.global.u8 	[%rd64], %rs20;
	add.s32 	%r51, %r50, %r22;
	cvt.u64.u32 	%rd65, %r51;
	add.s64 	%rd66, %rd2, %rd65;
	ld.global.u8 	%rs21, [%rd66];
	add.s64 	%rd67, %rd1, %rd65;
	st.global.u8 	[%rd67], %rs21;
	add.s32 	%r52, %r51, %r22;
	cvt.u64.u32 	%rd68, %r52;
	add.s64 	%rd69, %rd2, %rd68;
	ld.global.u8 	%rs22, [%rd69];
	add.s64 	%rd70, %rd1, %rd68;
	st.global.u8 	[%rd70], %rs22;
	add.s32 	%r53, %r52, %r22;
	cvt.u64.u32 	%rd71, %r53;
	add.s64 	%rd72, %rd2, %rd71;
	ld.global.u8 	%rs23, [%rd72];
	add.s64 	%rd73, %rd1, %rd71;
	st.global.u8 	[%rd73], %rs23;
	add.s32 	%r54, %r53, %r22;
	cvt.u64.u32 	%rd74, %r54;
	add.s64 	%rd75, %rd2, %rd74;
	ld.global.u8 	%rs24, [%rd75];
	add.s64 	%rd76, %rd1, %rd74;
	st.global.u8 	[%rd76], %rs24;
	add.s32 	%r63, %r63, 8;
$L__BB0_7:
	setp.eq.s32 	%p6, %r10, 0;
	@%p6 bra 	$L__BB0_13;
	and.b32  	%r13, %r21, 3;
	setp.lt.u32 	%p7, %r10, 4;
	@%p7 bra 	$L__BB0_10;
	mad.lo.s32 	%r55, %r63, %r22, %r1;
	cvt.u64.u32 	%rd77, %r55;
	add.s64 	%rd78, %rd2, %rd77;
	ld.global.u8 	%rs25, [%rd78];
	add.s64 	%rd79, %rd1, %rd77;
	st.global.u8 	[%rd79], %rs25;
	add.s32 	%r56, %r55, %r22;
	cvt.u64.u32 	%rd80, %r56;
	add.s64 	%rd81, %rd2, %rd80;
	ld.global.u8 	%rs26, [%rd81];
	add.s64 	%rd82, %rd1, %rd80;
	st.global.u8 	[%rd82], %rs26;
	add.s32 	%r57, %r56, %r22;
	cvt.u64.u32 	%rd83, %r57;
	add.s64 	%rd84, %rd2, %rd83;
	ld.global.u8 	%rs27, [%rd84];
	add.s64 	%rd85, %rd1, %rd83;
	st.global.u8 	[%rd85], %rs27;
	add.s32 	%r58, %r57, %r22;
	cvt.u64.u32 	%rd86, %r58;
	add.s64 	%rd87, %rd2, %rd86;
	ld.global.u8 	%rs28, [%rd87];
	add.s64 	%rd88, %rd1, %rd86;
	st.global.u8 	[%rd88], %rs28;
	add.s32 	%r63, %r63, 4;
$L__BB0_10:
	setp.eq.s32 	%p8, %r13, 0;
	@%p8 bra 	$L__BB0_13;
	neg.s32 	%r65, %r13;
$L__BB0_12:
	.pragma "nounroll";
	mad.lo.s32 	%r59, %r63, %r22, %r1;
	cvt.u64.u32 	%rd89, %r59;
	add.s64 	%rd90, %rd2, %rd89;
	ld.global.u8 	%rs29, [%rd90];
	add.s64 	%rd91, %rd1, %rd89;
	st.global.u8 	[%rd91], %rs29;
	add.s32 	%r63, %r63, 1;
	add.s32 	%r65, %r65, 1;
	setp.ne.s32 	%p9, %r65, 0;
	@%p9 bra 	$L__BB0_12;
$L__BB0_13:
	ret;

}
	// .globl	_Z9oftKernelIsEvPT_S1_jjjj
.visible .entry _Z9oftKernelIsEvPT_S1_jjjj(
	.param .u64 .ptr .align 1 _Z9oftKernelIsEvPT_S1_jjjj_param_0,
	.param .u64 .ptr .align 1 _Z9oftKernelIsEvPT_S1_jjjj_param_1,
	.param .u32 _Z9oftKernelIsEvPT_S1_jjjj_param_2,
	.param .u32 _Z9oftKernelIsEvPT_S1_jjjj_param_3,
	.param .u32 _Z9oftKernelIsEvPT_S1_jjjj_param_4,
	.param .u32 _Z9oftKernelIsEvPT_S1_jjjj_param_5
)
{
	.reg .pred 	%p<10>;
	.reg .b16 	%rs<30>;
	.reg .b32 	%r<67>;
	.reg .b64 	%rd<92>;

	ld.param.u64 	%rd3, [_Z9oftKernelIsEvPT_S1_jjjj_param_0];
	ld.param.u64 	%rd4, [_Z9oftKernelIsEvPT_S1_jjjj_param_1];
	ld.param.u32 	%r21, [_Z9oftKernelIsEvPT_S1_jjjj_param_4];
	ld.param.u32 	%r22, [_Z9oftKernelIsEvPT_S1_jjjj_param_5];
	cvta.to.global.u64 	%rd1, %rd3;
	cvta.to.global.u64 	%rd2, %rd4;
	setp.eq.s32 	%p1, %r21, 0;
	@%p1 bra 	$L__BB1_13;
	mov.u32 	%r24, %tid.x;
	rem.u32 	%r25, %r24, %r22;
	mov.u32 	%r26, %ntid.x;
	mov.u32 	%r27, %ctaid.x;
	sub.s32 	%r28, %r24, %r25;
	mad.lo.s32 	%r29, %r27, %r26, %r28;
	mad.lo.s32 	%r1, %r29, %r21, %r25;
	and.b32  	%r2, %r21, 15;
	setp.lt.u32 	%p2, %r21, 16;
	mov.b32 	%r63, 0;
	@%p2 bra 	$L__BB1_4;
	and.b32  	%r63, %r21, -16;
	neg.s32 	%r60, %r63;
	mov.b32 	%r61, 0;
$L__BB1_3:
	.pragma "nounroll";
	mad.lo.s32 	%r31, %r61, %r22, %r1;
	mul.wide.u32 	%rd5, %r31, 2;
	add.s64 	%rd6, %rd2, %rd5;
	ld.global.u16 	%rs1, [%rd6];
	add.s64 	%rd7, %rd1, %rd5;
	st.global.u16 	[%rd7], %rs1;
	add.s32 	%r32, %r31, %r22;
	mul.wide.u32 	%rd8, %r32, 2;
	add.s64 	%rd9, %rd2, %rd8;
	ld.global.u16 	%rs2, [%rd9];
	add.s64 	%rd10, %rd1, %rd8;
	st.global.u16 	[%rd10], %rs2;
	add.s32 	%r33, %r32, %r22;
	mul.wide.u32 	%rd11, %r33, 2;
	add.s64 	%rd12, %rd2, %rd11;
	ld.global.u16 	%rs3, [%rd12];
	add.s64 	%rd13, %rd1, %rd11;
	st.global.u16 	[%rd13], %rs3;
	add.s32 	%r34, %r33, %r22;
	mul.wide.u32 	%rd14, %r34, 2;
	add.s64 	%rd15, %rd2, %rd14;
	ld.global.u16 	%rs4, [%rd15];
	add.s64 	%rd16, %rd1, %rd14;
	st.global.u16 	[%rd16], %rs4;
	add.s32 	%r35, %r34, %r22;
	mul.wide.u32 	%rd17, %r35, 2;
	add.s64 	%rd18, %rd2, %rd17;
	ld.global.u16 	%rs5, [%rd18];
	add.s64 	%rd19, %rd1, %rd17;
	st.global.u16 	[%rd19], %rs5;
	add.s32 	%r36, %r35, %r22;
	mul.wide.u32 	%rd20, %r36, 2;
	add.s64 	%rd21, %rd2, %rd20;
	ld.global.u16 	%rs6, [%rd21];
	add.s64 	%rd22, %rd1, %rd20;
	st.global.u16 	[%rd22], %rs6;
	add.s32 	%r37, %r36, %r22;
	mul.wide.u32 	%rd23, %r37, 2;
	add.s64 	%rd24, %rd2, %rd23;
	ld.global.u16 	%rs7, [%rd24];
	add.s64 	%rd25, %rd1, %rd23;
	st.global.u16 	[%rd25], %rs7;
	add.s32 	%r38, %r37, %r22;
	mul.wide.u32 	%rd26, %r38, 2;
	add.s64 	%rd27, %rd2, %rd26;
	ld.global.u16 	%rs8, [%rd27];
	add.s64 	%rd28, %rd1, %rd26;
	st.global.u16 	[%rd28], %rs8;
	add.s32 	%r39, %r38, %r22;
	mul.wide.u32 	%rd29, %r39, 2;
	add.s64 	%rd30, %rd2, %rd29;
	ld.global.u16 	%rs9, [%rd30];
	add.s64 	%rd31, %rd1, %rd29;
	st.global.u16 	[%rd31], %rs9;
	add.s32 	%r40, %r39, %r22;
	mul.wide.u32 	%rd32, %r40, 2;
	add.s64 	%rd33, %rd2, %rd32;
	ld.global.u16 	%rs10, [%rd33];
	add.s64 	%rd34, %rd1, %rd32;
	st.global.u16 	[%rd34], %rs10;
	add.s32 	%r41, %r40, %r22;
	mul.wide.u32 	%rd35, %r41, 2;
	add.s64 	%rd36, %rd2, %rd35;
	ld.global.u16 	%rs11, [%rd36];
	add.s64 	%rd37, %rd1, %rd35;
	st.global.u16 	[%rd37], %rs11;
	add.s32 	%r42, %r41, %r22;
	mul.wide.u32 	%rd38, %r42, 2;
	add.s64 	%rd39, %rd2, %rd38;
	ld.global.u16 	%rs12, [%rd39];
	add.s64 	%rd40, %rd1, %rd38;
	st.global.u16 	[%rd40], %rs12;
	add.s32 	%r43, %r42, %r22;
	mul.wide.u32 	%rd41, %r43, 2;
	add.s64 	%rd42, %rd2, %rd41;
	ld.global.u16 	%rs13, [%rd42];
	add.s64 	%rd43, %rd1, %rd41;
	st.global.u16 	[%rd43], %rs13;
	add.s32 	%r44, %r43, %r22;
	mul.wide.u32 	%rd44, %r44, 2;
	add.s64 	%rd45, %rd2, %rd44;
	ld.global.u16 	%rs14, [%rd45];
	add.s64 	%rd46, %rd1, %rd44;
	st.global.u16 	[%rd46], %rs14;
	add.s32 	%r45, %r44, %r22;
	mul.wide.u32 	%rd47, %r45, 2;
	add.s64 	%rd48, %rd2, %rd47;
	ld.global.u16 	%rs15, [%rd48];
	add.s64 	%rd49, %rd1, %rd47;
	st.global.u16 	[%rd49], %rs15;
	add.s32 	%r46, %r45, %r22;
	mul.wide.u32 	%rd50, %r46, 2;
	add.s64 	%rd51, %rd2, %rd50;
	ld.global.u16 	%rs16, [%rd51];
	add.s64 	%rd52, %rd1, %rd50;
	st.global.u16 	[%rd52], %rs16;
	add.s32 	%r61, %r61, 16;
	add.s32 	%r60, %r60, 16;
	setp.ne.s32 	%p3, %r60, 0;
	@%p3 bra 	$L__BB1_3;
$L__BB1_4:
	setp.eq.s32 	%p4, %r2, 0;
	@%p4 bra 	$L__BB1_13;
	and.b32  	%r10, %r21, 7;
	setp.lt.u32 	%p5, %r2, 8;
	@%p5 bra 	$L__BB1_7;
	mad.lo.s32 	%r47, %r63, %r22, %r1;
	mul.wide.u32 	%rd53, %r47, 2;
	add.s64 	%rd54, %rd2, %rd53;
	ld.global.u16 	%rs17, [%rd54];
	add.s64 	%rd55, %rd1, %rd53;
	st.global.u16 	[%rd55], %rs17;
	add.s32 	%r48, %r47, %r22;
	mul.wide.u32 	%rd56, %r48, 2;
	add.s64 	%rd57, %rd2, %rd56;
	ld.global.u16 	%rs18, [%rd57];
	add.s64 	%rd58, %rd1, %rd56;
	st.global.u16 	[%rd58], %rs18;
	add.s32 	%r49, %r48, %r22;
	mul.wide.u32 	%rd59, %r49, 2;
	add.s64 	%rd60, %rd2, %rd59;
	ld.global.u16 	%rs19, [%rd60];
	add.s64 	%rd61, %rd1, %rd59;
	st.global.u16 	[%rd61], %rs19;
	add.s32 	%r50, %r49, %r22;
	mul.wide.u32 	%rd62, %r50, 2;
	add.s64 	%rd63, %rd2, %rd62;
	ld.global.u16 	%rs20, [%rd63];
	add.s64 	%rd64, %rd1, %rd62;
	st.global.u16 	[%rd64], %rs20;
	add.s32 	%r51, %r50, %r22;
	mul.wide.u32 	%rd65, %r51, 2;
	add.s64 	%rd66, %rd2, %rd65;
	ld.global.u16 	%rs21, [%rd66];
	add.s64 	%rd67, %rd1, %rd65;
	st.global.u16 	[%rd67], %rs21;
	add.s32 	%r52, %r51, %r22;
	mul.wide.u32 	%rd68, %r52, 2;
	add.s64 	%rd69, %rd2, %rd68;
	ld.global.u16 	%rs22, [%rd69];
	add.s64 	%rd70, %rd1, %rd68;
	st.global.u16 	[%rd70], %rs22;
	add.s32 	%r53, %r52, %r22;
	mul.wide.u32 	%rd71, %r53, 2;
	add.s64 	%rd72, %rd2, %rd71;
	ld.global.u16 	%rs23, [%rd72];
	add.s64 	%rd73, %rd1, %rd71;
	st.global.u16 	[%rd73], %rs23;
	add.s32 	%r54, %r53, %r22;
	mul.wide.u32 	%rd74, %r54, 2;
	add.s64 	%rd75, %rd2, %rd74;
	ld.global.u16 	%rs24, [%rd75];
	add.s64 	%rd76, %rd1, %rd74;
	st.global.u16 	[%rd76], %rs24;
	add.s32 	%r63, %r63, 8;
$L__BB1_7:
	setp.eq.s32 	%p6, %r10, 0;
	@%p6 bra 	$L__BB1_13;
	and.b32  	%r13, %r21, 3;
	setp.lt.u32 	%p7, %r10, 4;
	@%p7 bra 	$L__BB1_10;
	mad.lo.s32 	%r55, %r63, %r22, %r1;
	mul.wide.u32 	%rd77, %r55, 2;
	add.s64 	%rd78, %rd2, %rd77;
	ld.global.u16 	%rs25, [%rd78];
	add.s64 	%rd79, %rd1, %rd77;
	st.global.u16 	[%rd79], %rs25;
	add.s32 	%r56, %r55, %r22;
	mul.wide.u32 	%rd80, %r56, 2;
	add.s64 	%rd81, %rd2, %rd80;
	ld.global.u16 	%rs26, [%rd81];
	add.s64 	%rd82, %rd1, %rd80;
	st.global.u16 	[%rd82], %rs26;
	add.s32 	%r57, %r56, %r22;
	mul.wide.u32 	%rd83, %r57, 2;
	add.s64 	%rd84, %rd2, %rd83;
	ld.global.u16 	%rs27, [%rd84];
	add.s64 	%rd85, %rd1, %rd83;
	st.global.u16 	[%rd85], %rs27;
	add.s32 	%r58, %r57, %r22;
	mul.wide.u32 	%rd86, %r58, 2;
	add.s64 	%rd87, %rd2, %rd86;
	ld.global.u16 	%rs28, [%rd87];
	add.s64 	%rd88, %rd1, %rd86;
	st.global.u16 	[%rd88], %rs28;
	add.s32 	%r63, %r63, 4;
$L__BB1_10:
	setp.eq.s32 	%p8, %r13, 0;
	@%p8 bra 	$L__BB1_13;
	neg.s32 	%r65, %r13;
$L__BB1_12:
	.pragma "nounroll";
	mad.lo.s32 	%r59, %r63, %r22, %r1;
	mul.wide.u32 	%rd89, %r59, 2;
	add.s64 	%rd90, %rd2, %rd89;
	ld.global.u16 	%rs29, [%rd90];
	add.s64 	%rd91, %rd1, %rd89;
	st.global.u16 	[%rd91], %rs29;
	add.s32 	%r63, %r63, 1;
	add.s32 	%r65, %r65, 1;
	setp.ne.s32 	%p9, %r65, 0;
	@%p9 bra 	$L__BB1_12;
$L__BB1_13:
	ret;

}
	// .globl	_Z9oftKernelIiEvPT_S1_jjjj
.visible .entry _Z9oftKernelIiEvPT_S1_jjjj(
	.param .u64 .ptr .align 1 _Z9oftKernelIiEvPT_S1_jjjj_param_0,
	.param .u64 .ptr .align 1 _Z9oftKernelIiEvPT_S1_jjjj_param_1,
	.param .u32 _Z9oftKernelIiEvPT_S1_jjjj_param_2,
	.param .u32 _Z9oftKernelIiEvPT_S1_jjjj_param_3,
	.param .u32 _Z9oftKernelIiEvPT_S1_jjjj_param_4,
	.param .u32 _Z9oftKernelIiEvPT_S1_jjjj_param_5
)
{
	.reg .pred 	%p<10>;
	.reg .b32 	%r<96>;
	.reg .b64 	%rd<92>;

	ld.param.u64 	%rd3, [_Z9oftKernelIiEvPT_S1_jjjj_param_0];
	ld.param.u64 	%rd4, [_Z9oftKernelIiEvPT_S1_jjjj_param_1];
	ld.param.u32 	%r21, [_Z9oftKernelIiEvPT_S1_jjjj_param_4];
	ld.param.u32 	%r22, [_Z9oftKernelIiEvPT_S1_jjjj_param_5];
	cvta.to.global.u64 	%rd1, %rd3;
	cvta.to.global.u64 	%rd2, %rd4;
	setp.eq.s32 	%p1, %r21, 0;
	@%p1 bra 	$L__BB2_13;
	mov.u32 	%r24, %tid.x;
	rem.u32 	%r25, %r24, %r22;
	mov.u32 	%r26, %ntid.x;
	mov.u32 	%r27, %ctaid.x;
	sub.s32 	%r28, %r24, %r25;
	mad.lo.s32 	%r29, %r27, %r26, %r28;
	mad.lo.s32 	%r1, %r29, %r21, %r25;
	and.b32  	%r2, %r21, 15;
	setp.lt.u32 	%p2, %r21, 16;
	mov.b32 	%r92, 0;
	@%p2 bra 	$L__BB2_4;
	and.b32  	%r92, %r21, -16;
	neg.s32 	%r89, %r92;
	mov.b32 	%r90, 0;
$L__BB2_3:
	.pragma "nounroll";
	mad.lo.s32 	%r31, %r90, %r22, %r1;
	mul.wide.u32 	%rd5, %r31, 4;
	add.s64 	%rd6, %rd2, %rd5;
	ld.global.u32 	%r32, [%rd6];
	add.s64 	%rd7, %rd1, %rd5;
	st.global.u32 	[%rd7], %r32;
	add.s32 	%r33, %r31, %r22;
	mul.wide.u32 	%rd8, %r33, 4;
	add.s64 	%rd9, %rd2, %rd8;
	ld.global.u32 	%r34, [%rd9];
	add.s64 	%rd10, %rd1, %rd8;
	st.global.u32 	[%rd10], %r34;
	add.s32 	%r35, %r33, %r22;
	mul.wide.u32 	%rd11, %r35, 4;
	add.s64 	%rd12, %rd2, %rd11;
	ld.global.u32 	%r36, [%rd12];
	add.s64 	%rd13, %rd1, %rd11;
	st.global.u32 	[%rd13], %r36;
	add.s32 	%r37, %r35, %r22;
	mul.wide.u32 	%rd14, %r37, 4;
	add.s64 	%rd15, %rd2, %rd14;
	ld.global.u32 	%r38, [%rd15];
	add.s64 	%rd16, %rd1, %rd14;
	st.global.u32 	[%rd16], %r38;
	add.s32 	%r39, %r37, %r22;
	mul.wide.u32 	%rd17, %r39, 4;
	add.s64 	%rd18, %rd2, %rd17;
	ld.global.u32 	%r40, [%rd18];
	add.s64 	%rd19, %rd1, %rd17;
	st.global.u32 	[%rd19], %r40;
	add.s32 	%r41, %r39, %r22;
	mul.wide.u32 	%rd20, %r41, 4;
	add.s64 	%rd21, %rd2, %rd20;
	ld.global.u32 	%r42, [%rd21];
	add.s64 	%rd22, %rd1, %rd20;
	st.global.u32 	[%rd22], %r42;
	add.s32 	%r43, %r41, %r22;
	mul.wide.u32 	%rd23, %r43, 4;
	add.s64 	%rd24, %rd2, %rd23;
	ld.global.u32 	%r44, [%rd24];
	add.s64 	%rd25, %rd1, %rd23;
	st.global.u32 	[%rd25], %r44;
	add.s32 	%r45, %r43, %r22;
	mul.wide.u32 	%rd26, %r45, 4;
	add.s64 	%rd27, %rd2, %rd26;
	ld.global.u32 	%r46, [%rd27];
	add.s64 	%rd28, %rd1, %rd26;
	st.global.u32 	[%rd28], %r46;
	add.s32 	%r47, %r45, %r22;
	mul.wide.u32 	%rd29, %r47, 4;
	add.s64 	%rd30, %rd2, %rd29;
	ld.global.u32 	%r48, [%rd30];
	add.s64 	%rd31, %rd1, %rd29;
	st.global.u32 	[%rd31], %r48;
	add.s32 	%r49, %r47, %r22;
	mul.wide.u32 	%rd32, %r49, 4;
	add.s64 	%rd33, %rd2, %rd32;
	ld.global.u32 	%r50, [%rd33];
	add.s64 	%rd34, %rd1, %rd32;
	st.global.u32 	[%rd34], %r50;
	add.s32 	%r51, %r49, %r22;
	mul.wide.u32 	%rd35, %r51, 4;
	add.s64 	%rd36, %rd2, %rd35;
	ld.global.u32 	%r52, [%rd36];
	add.s64 	%rd37, %rd1, %rd35;
	st.global.u32 	[%rd37], %r52;
	add.s32 	%r53, %r51, %r22;
	mul.wide.u32 	%rd38, %r53, 4;
	add.s64 	%rd39, %rd2, %rd38;
	ld.global.u32 	%r54, [%rd39];
	add.s64 	%rd40, %rd1, %rd38;
	st.global.u32 	[%rd40], %r54;
	add.s32 	%r55, %r53, %r22;
	mul.wide.u32 	%rd41, %r55, 4;
	add.s64 	%rd42, %rd2, %rd41;
	ld.global.u32 	%r56, [%rd42];
	add.s64 	%rd43, %rd1, %rd41;
	st.global.u32 	[%rd43], %r56;
	add.s32 	%r57, %r55, %r22;
	mul.wide.u32 	%rd44, %r57, 4;
	add.s64 	%rd45, %rd2, %rd44;
	ld.global.u32 	%r58, [%rd45];
	add.s64 	%rd46, %rd1, %rd44;
	st.global.u32 	[%rd46], %r58;
	add.s32 	%r59, %r57, %r22;
	mul.wide.u32 	%rd47, %r59, 4;
	add.s64 	%rd48, %rd2, %rd47;
	ld.global.u32 	%r60, [%rd48];
	add.s64 	%rd49, %rd1, %rd47;
	st.global.u32 	[%rd49], %r60;
	add.s32 	%r61, %r59, %r22;
	mul.wide.u32 	%rd50, %r61, 4;
	add.s64 	%rd51, %rd2, %rd50;
	ld.global.u32 	%r62, [%rd51];
	add.s64 	%rd52, %rd1, %rd50;
	st.global.u32 	[%rd52], %r62;
	add.s32 	%r90, %r90, 16;
	add.s32 	%r89, %r89, 16;
	setp.ne.s32 	%p3, %r89, 0;
	@%p3 bra 	$L__BB2_3;
$L__BB2_4:
	setp.eq.s32 	%p4, %r2, 0;
	@%p4 bra 	$L__BB2_13;
	and.b32  	%r10, %r21, 7;
	setp.lt.u32 	%p5, %r2, 8;
	@%p5 bra 	$L__BB2_7;
	mad.lo.s32 	%r63, %r92, %r22, %r1;
	mul.wide.u32 	%rd53, %r63, 4;
	add.s64 	%rd54, %rd2, %rd53;
	ld.global.u32 	%r64, [%rd54];
	add.s64 	%rd55, %rd1, %rd53;
	st.global.u32 	[%rd55], %r64;
	add.s32 	%r65, %r63, %r22;
	mul.wide.u32 	%rd56, %r65, 4;
	add.s64 	%rd57, %rd2, %rd56;
	ld.global.u32 	%r66, [%rd57];
	add.s64 	%rd58, %rd1, %rd56;
	st.global.u32 	[%rd58], %r66;
	add.s32 	%r67, %r65, %r22;
	mul.wide.u32 	%rd59, %r67, 4;
	add.s64 	%rd60, %rd2, %rd59;
	ld.global.u32 	%r68, [%rd60];
	add.s64 	%rd61, %rd1, %rd59;
	st.global.u32 	[%rd61], %r68;
	add.s32 	%r69, %r67, %r22;
	mul.wide.u32 	%rd62, %r69, 4;
	add.s64 	%rd63, %rd2, %rd62;
	ld.global.u32 	%r70, [%rd63];
	add.s64 	%rd64, %rd1, %rd62;
	st.global.u32 	[%rd64], %r70;
	add.s32 	%r71, %r69, %r22;
	mul.wide.u32 	%rd65, %r71, 4;
	add.s64 	%rd66, %rd2, %rd65;
	ld.global.u32 	%r72, [%rd66];
	add.s64 	%rd67, %rd1, %rd65;
	st.global.u32 	[%rd67], %r72;
	add.s32 	%r73, %r71, %r22;
	mul.wide.u32 	%rd68, %r73, 4;
	add.s64 	%rd69, %rd2, %rd68;
	ld.global.u32 	%r74, [%rd69];
	add.s64 	%rd70, %rd1, %rd68;
	st.global.u32 	[%rd70], %r74;
	add.s32 	%r75, %r73, %r22;
	mul.wide.u32 	%rd71, %r75, 4;
	add.s64 	%rd72, %rd2, %rd71;
	ld.global.u32 	%r76, [%rd72];
	add.s64 	%rd73, %rd1, %rd71;
	st.global.u32 	[%rd73], %r76;
	add.s32 	%r77, %r75, %r22;
	mul.wide.u32 	%rd74, %r77, 4;
	add.s64 	%rd75, %rd2, %rd74;
	ld.global.u32 	%r78, [%rd75];
	add.s64 	%rd76, %rd1, %rd74;
	st.global.u32 	[%rd76], %r78;
	add.s32 	%r92, %r92, 8;
$L__BB2_7:
	setp.eq.s32 	%p6, %r10, 0;
	@%p6 bra 	$L__BB2_13;
	and.b32  	%r13, %r21, 3;
	setp.lt.u32 	%p7, %r10, 4;
	@%p7 bra 	$L__BB2_10;
	mad.lo.s32 	%r79, %r92, %r22, %r1;
	mul.wide.u32 	%rd77, %r79, 4;
	add.s64 	%rd78, %rd2, %rd77;
	ld.global.u32 	%r80, [%rd78];
	add.s64 	%rd79, %rd1, %rd77;
	st.global.u32 	[%rd79], %r80;
	add.s32 	%r81, %r79, %r22;
	mul.wide.u32 	%rd80, %r81, 4;
	add.s64 	%rd81, %rd2, %rd80;
	ld.global.u32 	%r82, [%rd81];
	add.s64 	%rd82, %rd1, %rd80;
	st.global.u32 	[%rd82], %r82;
	add.s32 	%r83, %r81, %r22;
	mul.wide.u32 	%rd83, %r83, 4;
	add.s64 	%rd84, %rd2, %rd83;
	ld.global.u32 	%r84, [%rd84];
	add.s64 	%rd85, %rd1, %rd83;
	st.global.u32 	[%rd85], %r84;
	add.s32 	%r85, %r83, %r22;
	mul.wide.u32 	%rd86, %r85, 4;
	add.s64 	%rd87, %rd2, %rd86;
	ld.global.u32 	%r86, [%rd87];
	add.s64 	%rd88, %rd1, %rd86;
	st.global.u32 	[%rd88], %r86;
	add.s32 	%r92, %r92, 4;
$L__BB2_10:
	setp.eq.s32 	%p8, %r13, 0;
	@%p8 bra 	$L__BB2_13;
	neg.s32 	%r94, %r13;
$L__BB2_12:
	.pragma "nounroll";
	mad.lo.s32 	%r87, %r92, %r22, %r1;
	mul.wide.u32 	%rd89, %r87, 4;
	add.s64 	%rd90, %rd2, %rd89;
	ld.global.u32 	%r88, [%rd90];
	add.s64 	%rd91, %rd1, %rd89;
	st.global.u32 	[%rd91], %r88;
	add.s32 	%r92, %r92, 1;
	add.s32 	%r94, %r94, 1;
	setp.ne.s32 	%p9, %r94, 0;
	@%p9 bra 	$L__BB2_12;
$L__BB2_13:
	ret;

}
	// .globl	_Z9oftKernelI4int2EvPT_S2_jjjj
.visible .entry _Z9oftKernelI4int2EvPT_S2_jjjj(
	.param .u64 .ptr .align 1 _Z9oftKernelI4int2EvPT_S2_jjjj_param_0,
	.param .u64 .ptr .align 1 _Z9oftKernelI4int2EvPT_S2_jjjj_param_1,
	.param .u32 _Z9oftKernelI4int2EvPT_S2_jjjj_param_2,
	.param .u32 _Z9oftKernelI4int2EvPT_S2_jjjj_param_3,
	.param .u32 _Z9oftKernelI4int2EvPT_S2_jjjj_param_4,
	.param .u32 _Z9oftKernelI4int2EvPT_S2_jjjj_param_5
)
{
	.reg .pred 	%p<10>;
	.reg .b32 	%r<125>;
	.reg .b64 	%rd<92>;

	ld.param.u64 	%rd3, [_Z9oftKernelI4int2EvPT_S2_jjjj_param_0];
	ld.param.u64 	%rd4, [_Z9oftKernelI4int2EvPT_S2_jjjj_param_1];
	ld.param.u32 	%r21, [_Z9oftKernelI4int2EvPT_S2_jjjj_param_4];
	ld.param.u32 	%r22, [_Z9oftKernelI4int2EvPT_S2_jjjj_param_5];
	cvta.to.global.u64 	%rd1, %rd3;
	cvta.to.global.u64 	%rd2, %rd4;
	setp.eq.s32 	%p1, %r21, 0;
	@%p1 bra 	$L__BB3_13;
	mov.u32 	%r24, %tid.x;
	rem.u32 	%r25, %r24, %r22;
	mov.u32 	%r26, %ntid.x;
	mov.u32 	%r27, %ctaid.x;
	sub.s32 	%r28, %r24, %r25;
	mad.lo.s32 	%r29, %r27, %r26, %r28;
	mad.lo.s32 	%r1, %r29, %r21, %r25;
	and.b32  	%r2, %r21, 15;
	setp.lt.u32 	%p2, %r21, 16;
	mov.b32 	%r121, 0;
	@%p2 bra 	$L__BB3_4;
	and.b32  	%r121, %r21, -16;
	neg.s32 	%r118, %r121;
	mov.b32 	%r119, 0;
$L__BB3_3:
	.pragma "nounroll";
	mad.lo.s32 	%r31, %r119, %r22, %r1;
	mul.wide.u32 	%rd5, %r31, 8;
	add.s64 	%rd6, %rd1, %rd5;
	add.s64 	%rd7, %rd2, %rd5;
	ld.global.v2.u32 	{%r32, %r33}, [%rd7];
	st.global.v2.u32 	[%rd6], {%r32, %r33};
	add.s32 	%r34, %r31, %r22;
	mul.wide.u32 	%rd8, %r34, 8;
	add.s64 	%rd9, %rd1, %rd8;
	add.s64 	%rd10, %rd2, %rd8;
	ld.global.v2.u32 	{%r35, %r36}, [%rd10];
	st.global.v2.u32 	[%rd9], {%r35, %r36};
	add.s32 	%r37, %r34, %r22;
	mul.wide.u32 	%rd11, %r37, 8;
	add.s64 	%rd12, %rd1, %rd11;
	add.s64 	%rd13, %rd2, %rd11;
	ld.global.v2.u32 	{%r38, %r39}, [%rd13];
	st.global.v2.u32 	[%rd12], {%r38, %r39};
	add.s32 	%r40, %r37, %r22;
	mul.wide.u32 	%rd14, %r40, 8;
	add.s64 	%rd15, %rd1, %rd14;
	add.s64 	%rd16, %rd2, %rd14;
	ld.global.v2.u32 	{%r41, %r42}, [%rd16];
	st.global.v2.u32 	[%rd15], {%r41, %r42};
	add.s32 	%r43, %r40, %r22;
	mul.wide.u32 	%rd17, %r43, 8;
	add.s64 	%rd18, %rd1, %rd17;
	add.s64 	%rd19, %rd2, %rd17;
	ld.global.v2.u32 	{%r44, %r45}, [%rd19];
	st.global.v2.u32 	[%rd18], {%r44, %r45};
	add.s32 	%r46, %r43, %r22;
	mul.wide.u32 	%rd20, %r46, 8;
	add.s64 	%rd21, %rd1, %rd20;
	add.s64 	%rd22, %rd2, %rd20;
	ld.global.v2.u32 	{%r47, %r48}, [%rd22];
	st.global.v2.u32 	[%rd21], {%r47, %r48};
	add.s32 	%r49, %r46, %r22;
	mul.wide.u32 	%rd23, %r49, 8;
	add.s64 	%rd24, %rd1, %rd23;
	add.s64 	%rd25, %rd2, %rd23;
	ld.global.v2.u32 	{%r50, %r51}, [%rd25];
	st.global.v2.u32 	[%rd24], {%r50, %r51};
	add.s32 	%r52, %r49, %r22;
	mul.wide.u32 	%rd26, %r52, 8;
	add.s64 	%rd27, %rd1, %rd26;
	add.s64 	%rd28, %rd2, %rd26;
	ld.global.v2.u32 	{%r53, %r54}, [%rd28];
	st.global.v2.u32 	[%rd27], {%r53, %r54};
	add.s32 	%r55, %r52, %r22;
	mul.wide.u32 	%rd29, %r55, 8;
	add.s64 	%rd30, %rd1, %rd29;
	add.s64 	%rd31, %rd2, %rd29;
	ld.global.v2.u32 	{%r56, %r57}, [%rd31];
	st.global.v2.u32 	[%rd30], {%r56, %r57};
	add.s32 	%r58, %r55, %r22;
	mul.wide.u32 	%rd32, %r58, 8;
	add.s64 	%rd33, %rd1, %rd32;
	add.s64 	%rd34, %rd2, %rd32;
	ld.global.v2.u32 	{%r59, %r60}, [%rd34];
	st.global.v2.u32 	[%rd33], {%r59, %r60};
	add.s32 	%r61, %r58, %r22;
	mul.wide.u32 	%rd35, %r61, 8;
	add.s64 	%rd36, %rd1, %rd35;
	add.s64 	%rd37, %rd2, %rd35;
	ld.global.v2.u32 	{%r62, %r63}, [%rd37];
	st.global.v2.u32 	[%rd36], {%r62, %r63};
	add.s32 	%r64, %r61, %r22;
	mul.wide.u32 	%rd38, %r64, 8;
	add.s64 	%rd39, %rd1, %rd38;
	add.s64 	%rd40, %rd2, %rd38;
	ld.global.v2.u32 	{%r65, %r66}, [%rd40];
	st.global.v2.u32 	[%rd39], {%r65, %r66};
	add.s32 	%r67, %r64, %r22;
	mul.wide.u32 	%rd41, %r67, 8;
	add.s64 	%rd42, %rd1, %rd41;
	add.s64 	%rd43, %rd2, %rd41;
	ld.global.v2.u32 	{%r68, %r69}, [%rd43];
	st.global.v2.u32 	[%rd42], {%r68, %r69};
	add.s32 	%r70, %r67, %r22;
	mul.wide.u32 	%rd44, %r70, 8;
	add.s64 	%rd45, %rd1, %rd44;
	add.s64 	%rd46, %rd2, %rd44;
	ld.global.v2.u32 	{%r71, %r72}, [%rd46];
	st.global.v2.u32 	[%rd45], {%r71, %r72};
	add.s32 	%r73, %r70, %r22;
	mul.wide.u32 	%rd47, %r73, 8;
	add.s64 	%rd48, %rd1, %rd47;
	add.s64 	%rd49, %rd2, %rd47;
	ld.global.v2.u32 	{%r74, %r75}, [%rd49];
	st.global.v2.u32 	[%rd48], {%r74, %r75};
	add.s32 	%r76, %r73, %r22;
	mul.wide.u32 	%rd50, %r76, 8;
	add.s64 	%rd51, %rd1, %rd50;
	add.s64 	%rd52, %rd2, %rd50;
	ld.global.v2.u32 	{%r77, %r78}, [%rd52];
	st.global.v2.u32 	[%rd51], {%r77, %r78};
	add.s32 	%r119, %r119, 16;
	add.s32 	%r118, %r118, 16;
	setp.ne.s32 	%p3, %r118, 0;
	@%p3 bra 	$L__BB3_3;
$L__BB3_4:
	setp.eq.s32 	%p4, %r2, 0;
	@%p4 bra 	$L__BB3_13;
	and.b32  	%r10, %r21, 7;
	setp.lt.u32 	%p5, %r2, 8;
	@%p5 bra 	$L__BB3_7;
	mad.lo.s32 	%r79, %r121, %r22, %r1;
	mul.wide.u32 	%rd53, %r79, 8;
	add.s64 	%rd54, %rd1, %rd53;
	add.s64 	%rd55, %rd2, %rd53;
	ld.global.v2.u32 	{%r80, %r81}, [%rd55];
	st.global.v2.u32 	[%rd54], {%r80, %r81};
	add.s32 	%r82, %r79, %r22;
	mul.wide.u32 	%rd56, %r82, 8;
	add.s64 	%rd57, %rd1, %rd56;
	add.s64 	%rd58, %rd2, %rd56;
	ld.global.v2.u32 	{%r83, %r84}, [%rd58];
	st.global.v2.u32 	[%rd57], {%r83, %r84};
	add.s32 	%r85, %r82, %r22;
	mul.wide.u32 	%rd59, %r85, 8;
	add.s64 	%rd60, %rd1, %rd59;
	add.s64 	%rd61, %rd2, %rd59;
	ld.global.v2.u32 	{%r86, %r87}, [%rd61];
	st.global.v2.u32 	[%rd60], {%r86, %r87};
	add.s32 	%r88, %r85, %r22;
	mul.wide.u32 	%rd62, %r88, 8;
	add.s64 	%rd63, %rd1, %rd62;
	add.s64 	%rd64, %rd2, %rd62;
	ld.global.v2.u32 	{%r89, %r90}, [%rd64];
	st.global.v2.u32 	[%rd63], {%r89, %r90};
	add.s32 	%r91, %r88, %r22;
	mul.wide.u32 	%rd65, %r91, 8;
	add.s64 	%rd66, %rd1, %rd65;
	add.s64 	%rd67, %rd2, %rd65;
	ld.global.v2.u32 	{%r92, %r93}, [%rd67];
	st.global.v2.u32 	[%rd66], {%r92, %r93};
	add.s32 	%r94, %r91, %r22;
	mul.wide.u32 	%rd68, %r94, 8;
	add.s64 	%rd69, %rd1, %rd68;
	add.s64 	%rd70, %rd2, %rd68;
	ld.global.v2.u32 	{%r95, %r96}, [%rd70];
	st.global.v2.u32 	[%rd69], {%r95, %r96};
	add.s32 	%r97, %r94, %r22;
	mul.wide.u32 	%rd71, %r97, 8;
	add.s64 	%rd72, %rd1, %rd71;
	add.s64 	%rd73, %rd2, %rd71;
	ld.global.v2.u32 	{%r98, %r99}, [%rd73];
	st.global.v2.u32 	[%rd72], {%r98, %r99};
	add.s32 	%r100, %r97, %r22;
	mul.wide.u32 	%rd74, %r100, 8;
	add.s64 	%rd75, %rd1, %rd74;
	add.s64 	%rd76, %rd2, %rd74;
	ld.global.v2.u32 	{%r101, %r102}, [%rd76];
	st.global.v2.u32 	[%rd75], {%r101, %r102};
	add.s32 	%r121, %r121, 8;
$L__BB3_7:
	setp.eq.s32 	%p6, %r10, 0;
	@%p6 bra 	$L__BB3_13;
	and.b32  	%r13, %r21, 3;
	setp.lt.u32 	%p7, %r10, 4;
	@%p7 bra 	$L__BB3_10;
	mad.lo.s32 	%r103, %r121, %r22, %r1;
	mul.wide.u32 	%rd77, %r103, 8;
	add.s64 	%rd78, %rd1, %rd77;
	add.s64 	%rd79, %rd2, %rd77;
	ld.global.v2.u32 	{%r104, %r105}, [%rd79];
	st.global.v2.u32 	[%rd78], {%r104, %r105};
	add.s32 	%r106, %r103, %r22;
	mul.wide.u32 	%rd80, %r106, 8;
	add.s64 	%rd81, %rd1, %rd80;
	add.s64 	%rd82, %rd2, %rd80;
	ld.global.v2.u32 	{%r107, %r108}, [%rd82];
	st.global.v2.u32 	[%rd81], {%r107, %r108};
	add.s32 	%r109, %r106, %r22;
	mul.wide.u32 	%rd83, %r109, 8;
	add.s64 	%rd84, %rd1, %rd83;
	add.s64 	%rd85, %rd2, %rd83;
	ld.global.v2.u32 	{%r110, %r111}, [%rd85];
	st.global.v2.u32 	[%rd84], {%r110, %r111};
	add.s32 	%r112, %r109, %r22;
	mul.wide.u32 	%rd86, %r112, 8;
	add.s64 	%rd87, %rd1, %rd86;
	add.s64 	%rd88, %rd2, %rd86;
	ld.global.v2.u32 	{%r113, %r114}, [%rd88];
	st.global.v2.u32 	[%rd87], {%r113, %r114};
	add.s32 	%r121, %r121, 4;
$L__BB3_10:
	setp.eq.s32 	%p8, %r13, 0;
	@%p8 bra 	$L__BB3_13;
	neg.s32 	%r123, %r13;
$L__BB3_12:
	.pragma "nounroll";
	mad.lo.s32 	%r115, %r121, %r22, %r1;
	mul.wide.u32 	%rd89, %r115, 8;
	add.s64 	%rd90, %rd1, %rd89;
	add.s64 	%rd91, %rd2, %rd89;
	ld.global.v2.u32 	{%r116, %r117}, [%rd91];
	st.global.v2.u32 	[%rd90], {%r116, %r117};
	add.s32 	%r121, %r121, 1;
	add.s32 	%r123, %r123, 1;
	setp.ne.s32 	%p9, %r123, 0;
	@%p9 bra 	$L__BB3_12;
$L__BB3_13:
	ret;

}
	// .globl	_Z9oftKernelI4int4EvPT_S2_jjjj
.visible .entry _Z9oftKernelI4int4EvPT_S2_jjjj(
	.param .u64 .ptr .align 1 _Z9oftKernelI4int4EvPT_S2_jjjj_param_0,
	.param .u64 .ptr .align 1 _Z9oftKernelI4int4EvPT_S2_jjjj_param_1,
	.param .u32 _Z9oftKernelI4int4EvPT_S2_jjjj_param_2,
	.param .u32 _Z9oftKernelI4int4EvPT_S2_jjjj_param_3,
	.param .u32 _Z9oftKernelI4int4EvPT_S2_jjjj_param_4,
	.param .u32 _Z9oftKernelI4int4EvPT_S2_jjjj_param_5
)
{
	.reg .pred 	%p<10>;
	.reg .b32 	%r<106>;
	.reg .b64 	%rd<50>;

	ld.param.u64 	%rd3, [_Z9oftKernelI4int4EvPT_S2_jjjj_param_0];
	ld.param.u64 	%rd4, [_Z9oftKernelI4int4EvPT_S2_jjjj_param_1];
	ld.param.u32 	%r15, [_Z9oftKernelI4int4EvPT_S2_jjjj_param_4];
	ld.param.u32 	%r16, [_Z9oftKernelI4int4EvPT_S2_jjjj_param_5];
	cvta.to.global.u64 	%rd1, %rd3;
	cvta.to.global.u64 	%rd2, %rd4;
	setp.eq.s32 	%p1, %r15, 0;
	@%p1 bra 	$L__BB4_12;
	mov.u32 	%r18, %tid.x;
	rem.u32 	%r19, %r18, %r16;
	mov.u32 	%r20, %ntid.x;
	mov.u32 	%r21, %ctaid.x;
	sub.s32 	%r22, %r18, %r19;
	mad.lo.s32 	%r23, %r21, %r20, %r22;
	mad.lo.s32 	%r1, %r23, %r15, %r19;
	and.b32  	%r2, %r15, 7;
	setp.lt.u32 	%p2, %r15, 8;
	mov.b32 	%r104, 0;
	@%p2 bra 	$L__BB4_4;
	and.b32  	%r104, %r15, -8;
	neg.s32 	%r101, %r104;
	mov.b32 	%r102, 0;
$L__BB4_3:
	.pragma "nounroll";
	mad.lo.s32 	%r25, %r102, %r16, %r1;
	mul.wide.u32 	%rd5, %r25, 16;
	add.s64 	%rd6, %rd1, %rd5;
	add.s64 	%rd7, %rd2, %rd5;
	ld.global.v4.u32 	{%r26, %r27, %r28, %r29}, [%rd7];
	st.global.v4.u32 	[%rd6], {%r26, %r27, %r28, %r29};
	add.s32 	%r30, %r25, %r16;
	mul.wide.u32 	%rd8, %r30, 16;
	add.s64 	%rd9, %rd1, %rd8;
	add.s64 	%rd10, %rd2, %rd8;
	ld.global.v4.u32 	{%r31, %r32, %r33, %r34}, [%rd10];
	st.global.v4.u32 	[%rd9], {%r31, %r32, %r33, %r34};
	add.s32 	%r35, %r30, %r16;
	mul.wide.u32 	%rd11, %r35, 16;
	add.s64 	%rd12, %rd1, %rd11;
	add.s64 	%rd13, %rd2, %rd11;
	ld.global.v4.u32 	{%r36, %r37, %r38, %r39}, [%rd13];
	st.global.v4.u32 	[%rd12], {%r36, %r37, %r38, %r39};
	add.s32 	%r40, %r35, %r16;
	mul.wide.u32 	%rd14, %r40, 16;
	add.s64 	%rd15, %rd1, %rd14;
	add.s64 	%rd16, %rd2, %rd14;
	ld.global.v4.u32 	{%r41, %r42, %r43, %r44}, [%rd16];
	st.global.v4.u32 	[%rd15], {%r41, %r42, %r43, %r44};
	add.s32 	%r45, %r40, %r16;
	mul.wide.u32 	%rd17, %r45, 16;
	add.s64 	%rd18, %rd1, %rd17;
	add.s64 	%rd19, %rd2, %rd17;
	ld.global.v4.u32 	{%r46, %r47, %r48, %r49}, [%rd19];
	st.global.v4.u32 	[%rd18], {%r46, %r47, %r48, %r49};
	add.s32 	%r50, %r45, %r16;
	mul.wide.u32 	%rd20, %r50, 16;
	add.s64 	%rd21, %rd1, %rd20;
	add.s64 	%rd22, %rd2, %rd20;
	ld.global.v4.u32 	{%r51, %r52, %r53, %r54}, [%rd22];
	st.global.v4.u32 	[%rd21], {%r51, %r52, %r53, %r54};
	add.s32 	%r55, %r50, %r16;
	mul.wide.u32 	%rd23, %r55, 16;
	add.s64 	%rd24, %rd1, %rd23;
	add.s64 	%rd25, %rd2, %rd23;
	ld.global.v4.u32 	{%r56, %r57, %r58, %r59}, [%rd25];
	st.global.v4.u32 	[%rd24], {%r56, %r57, %r58, %r59};
	add.s32 	%r60, %r55, %r16;
	mul.wide.u32 	%rd26, %r60, 16;
	add.s64 	%rd27, %rd1, %rd26;
	add.s64 	%rd28, %rd2, %rd26;
	ld.global.v4.u32 	{%r61, %r62, %r63, %r64}, [%rd28];
	st.global.v4.u32 	[%rd27], {%r61, %r62, %r63, %r64};
	add.s32 	%r102, %r102, 8;
	add.s32 	%r101, %r101, 8;
	setp.ne.s32 	%p3, %r101, 0;
	@%p3 bra 	$L__BB4_3;
$L__BB4_4:
	setp.eq.s32 	%p4, %r2, 0;
	@%p4 bra 	$L__BB4_12;
	and.b32  	%r10, %r15, 3;
	setp.lt.u32 	%p5, %r2, 4;
	@%p5 bra 	$L__BB4_7;
	mad.lo.s32 	%r65, %r104, %r16, %r1;
	mul.wide.u32 	%rd29, %r65, 16;
	add.s64 	%rd30, %rd1, %rd29;
	add.s64 	%rd31, %rd2, %rd29;
	ld.global.v4.u32 	{%r66, %r67, %r68, %r69}, [%rd31];
	st.global.v4.u32 	[%rd30], {%r66, %r67, %r68, %r69};
	add.s32 	%r70, %r65, %r16;
	mul.wide.u32 	%rd32, %r70, 16;
	add.s64 	%rd33, %rd1, %rd32;
	add.s64 	%rd34, %rd2, %rd32;
	ld.global.v4.u32 	{%r71, %r72, %r73, %r74}, [%rd34];
	st.global.v4.u32 	[%rd33], {%r71, %r72, %r73, %r74};
	add.s32 	%r75, %r70, %r16;
	mul.wide.u32 	%rd35, %r75, 16;
	add.s64 	%rd36, %rd1, %rd35;
	add.s64 	%rd37, %rd2, %rd35;
	ld.global.v4.u32 	{%r76, %r77, %r78, %r79}, [%rd37];
	st.global.v4.u32 	[%rd36], {%r76, %r77, %r78, %r79};
	add.s32 	%r80, %r75, %r16;
	mul.wide.u32 	%rd38, %r80, 16;
	add.s64 	%rd39, %rd1, %rd38;
	add.s64 	%rd40, %rd2, %rd38;
	ld.global.v4.u32 	{%r81, %r82, %r83, %r84}, [%rd40];
	st.global.v4.u32 	[%rd39], {%r81, %r82, %r83, %r84};
	add.s32 	%r104, %r104, 4;
$L__BB4_7:
	setp.eq.s32 	%p6, %r10, 0;
	@%p6 bra 	$L__BB4_12;
	setp.eq.s32 	%p7, %r10, 1;
	@%p7 bra 	$L__BB4_10;
	mad.lo.s32 	%r85, %r104, %r16, %r1;
	mul.wide.u32 	%rd41, %r85, 16;
	add.s64 	%rd42, %rd1, %rd41;
	add.s64 	%rd43, %rd2, %rd41;
	ld.global.v4.u32 	{%r86, %r87, %r88, %r89}, [%rd43];
	st.global.v4.u32 	[%rd42], {%r86, %r87, %r88, %r89};
	add.s32 	%r90, %r85, %r16;
	mul.wide.u32 	%rd44, %r90, 16;
	add.s64 	%rd45, %rd1, %rd44;
	add.s64 	%rd46, %rd2, %rd44;
	ld.global.v4.u32 	{%r91, %r92, %r93, %r94}, [%rd46];
	st.global.v4.u32 	[%rd45], {%r91, %r92, %r93, %r94};
	add.s32 	%r104, %r104, 2;
$L__BB4_10:
	and.b32  	%r95, %r15, 1;
	setp.eq.b32 	%p8, %r95, 1;
	not.pred 	%p9, %p8;
	@%p9 bra 	$L__BB4_12;
	mad.lo.s32 	%r96, %r104, %r16, %r1;
	mul.wide.u32 	%rd47, %r96, 16;
	add.s64 	%rd48, %rd1, %rd47;
	add.s64 	%rd49, %rd2, %rd47;
	ld.global.v4.u32 	{%r97, %r98, %r99, %r100}, [%rd49];
	st.global.v4.u32 	[%rd48], {%r97, %r98, %r99, %r100};
$L__BB4_12:
	ret;

}


// ===== COMPILED SASS (sm_100) =====

	.target	sm_100

	.elftype	@"ET_EXEC"


//--------------------- .note.nv.tkinfo           --------------------------
	.section	.note.nv.tkinfo,"",@"SHT_NOTE"
	.sectionflags	@"SHF_NOTE_NV_TKINFO"
	.tkinfo
        /*0018*/ 	.word	0x00000002
        /*0030*/ 	.string	""
        /*0030*/ 	.string	"ptxas"
        /*0030*/ 	.string	"Cuda compilation tools, release 13.0, V13.0.88"
        /*0030*/ 	.string	"Build cuda_13.0.r13.0/compiler.36424714_0"
        /*0030*/ 	.string	"-arch sm_100 -m 64 "



//--------------------- .note.nv.cuinfo           --------------------------
	.section	.note.nv.cuinfo,"",@"SHT_NOTE"
	.sectionflags	@"SHF_NOTE_NV_CUINFO"
        /*0018*/ 	.short	0x0002
        /*001a*/ 	.short	0x0064
        /*001c*/ 	.short	0x0082
	.zero		2


//--------------------- .nv.info                  --------------------------
	.section	.nv.info,"",@"SHT_CUDA_INFO"
	.align	4


	//----- nvinfo : EIATTR_REGCOUNT
	.align		4
        /*0000*/ 	.byte	0x04, 0x2f
        /*0002*/ 	.short	(.L_1 - .L_0)
	.align		4
.L_0:
        /*0004*/ 	.word	index@(_Z9oftKernelIcEvPT_S1_jjjj)
        /*0008*/ 	.word	0x00000018


	//----- nvinfo : EIATTR_FRAME_SIZE
	.align		4
.L_1:
        /*000c*/ 	.byte	0x04, 0x11
        /*000e*/ 	.short	(.L_3 - .L_2)
	.align		4
.L_2:
        /*0010*/ 	.word	index@(_Z9oftKernelIcEvPT_S1_jjjj)
        /*0014*/ 	.word	0x00000000


	//----- nvinfo : EIATTR_REGCOUNT
	.align		4
.L_3:
        /*0018*/ 	.byte	0x04, 0x2f
        /*001a*/ 	.short	(.L_5 - .L_4)
	.align		4
.L_4:
        /*001c*/ 	.word	index@(_Z9oftKernelIsEvPT_S1_jjjj)
        /*0020*/ 	.word	0x00000020


	//----- nvinfo : EIATTR_FRAME_SIZE
	.align		4
.L_5:
        /*0024*/ 	.byte	0x04, 0x11
        /*0026*/ 	.short	(.L_7 - .L_6)
	.align		4
.L_6:
        /*0028*/ 	.word	index@(_Z9oftKernelIsEvPT_S1_jjjj)
        /*002c*/ 	.word	0x00000000


	//----- nvinfo : EIATTR_REGCOUNT
	.align		4
.L_7:
        /*0030*/ 	.byte	0x04, 0x2f
        /*0032*/ 	.short	(.L_9 - .L_8)
	.align		4
.L_8:
        /*0034*/ 	.word	index@(_Z9oftKernelIiEvPT_S1_jjjj)
        /*0038*/ 	.word	0x00000020


	//----- nvinfo : EIATTR_FRAME_SIZE
	.align		4
.L_9:
        /*003c*/ 	.byte	0x04, 0x11
        /*003e*/ 	.short	(.L_11 - .L_10)
	.align		4
.L_10:
        /*0040*/ 	.word	index@(_Z9oftKernelIiEvPT_S1_jjjj)
        /*0044*/ 	.word	0x00000000


	//----- nvinfo : EIATTR_REGCOUNT
	.align		4
.L_11:
        /*0048*/ 	.byte	0x04, 0x2f
        /*004a*/ 	.short	(.L_13 - .L_12)
	.align		4
.L_12:
        /*004c*/ 	.word	index@(_Z9oftKernelI4int2EvPT_S2_jjjj)
        /*0050*/ 	.word	0x00000020


	//----- nvinfo : EIATTR_FRAME_SIZE
	.align		4
.L_13:
        /*0054*/ 	.byte	0x04, 0x11
        /*0056*/ 	.short	(.L_15 - .L_14)
	.align		4
.L_14:
        /*0058*/ 	.word	index@(_Z9oftKernelI4int2EvPT_S2_jjjj)
        /*005c*/ 	.word	0x00000000


	//----- nvinfo : EIATTR_REGCOUNT
	.align		4
.L_15:
        /*0060*/ 	.byte	0x04, 0x2f
        /*0062*/ 	.short	(.L_17 - .L_16)
	.align		4
.L_16:
        /*0064*/ 	.word	index@(_Z9oftKernelI4int4EvPT_S2_jjjj)
        /*0068*/ 	.word	0x00000020


	//----- nvinfo : EIATTR_FRAME_SIZE
	.align		4
.L_17:
        /*006c*/ 	.byte	0x04, 0x11
        /*006e*/ 	.short	(.L_19 - .L_18)
	.align		4
.L_18:
        /*0070*/ 	.word	index@(_Z9oftKernelI4int4EvPT_S2_jjjj)
        /*0074*/ 	.word	0x00000000


	//----- nvinfo : EIATTR_MIN_STACK_SIZE
	.align		4
.L_19:
        /*0078*/ 	.byte	0x04, 0x12
        /*007a*/ 	.short	(.L_21 - .L_20)
	.align		4
.L_20:
        /*007c*/ 	.word	index@(_Z9oftKernelI4int4EvPT_S2_jjjj)
        /*0080*/ 	.word	0x00000000


	//----- nvinfo : EIATTR_MIN_STACK_SIZE
	.align		4
.L_21:
        /*0084*/ 	.byte	0x04, 0x12
        /*0086*/ 	.short	(.L_23 - .L_22)
	.align		4
.L_22:
        /*0088*/ 	.word	index@(_Z9oftKernelI4int2EvPT_S2_jjjj)
        /*008c*/ 	.word	0x00000000


	//----- nvinfo : EIATTR_MIN_STACK_SIZE
	.align		4
.L_23:
        /*0090*/ 	.byte	0x04, 0x12
        /*0092*/ 	.short	(.L_25 - .L_24)
	.align		4
.L_24:
        /*0094*/ 	.word	index@(_Z9oftKernelIiEvPT_S1_jjjj)
        /*0098*/ 	.word	0x00000000


	//----- nvinfo : EIATTR_MIN_STACK_SIZE
	.align		4
.L_25:
        /*009c*/ 	.byte	0x04, 0x12
        /*009e*/ 	.short	(.L_27 - .L_26)
	.align		4
.L_26:
        /*00a0*/ 	.word	index@(_Z9oftKernelIsEvPT_S1_jjjj)
        /*00a4*/ 	.word	0x00000000


	//----- nvinfo : EIATTR_MIN_STACK_SIZE
	.align		4
.L_27:
        /*00a8*/ 	.byte	0x04, 0x12
        /*00aa*/ 	.short	(.L_29 - .L_28)
	.align		4
.L_28:
        /*00ac*/ 	.word	index@(_Z9oftKernelIcEvPT_S1_jjjj)
        /*00b0*/ 	.word	0x00000000
.L_29:


//--------------------- .nv.compat                --------------------------
	.section	.nv.compat,"",@"SHT_CUDA_COMPAT_INFO"
	.align	4
        /*0000*/ 	.byte	0x02, 0x09, 0x00, 0x00, 0x02, 0x02, 0x01, 0x00, 0x02, 0x05, 0x05, 0x00, 0x03, 0x07, 0x01, 0x01
        /*0010*/ 	.byte	0x02, 0x03, 0x00, 0x00, 0x02, 0x06, 0x01, 0x00, 0x04, 0x0b, 0x08, 0x00, 0x09, 0x00, 0x00, 0x00
        /*0020*/ 	.byte	0x00, 0x00, 0x00, 0x00


//--------------------- .nv.info._Z9oftKernelI4int4EvPT_S2_jjjj --------------------------
	.section	.nv.info._Z9oftKernelI4int4EvPT_S2_jjjj,"",@"SHT_CUDA_INFO"
	.sectionflags	@""
	.align	4


	//----- nvinfo : EIATTR_CUDA_API_VERSION
	.align		4
        /*0000*/ 	.byte	0x04, 0x37
        /*0002*/ 	.short	(.L_31 - .L_30)
.L_30:
        /*0004*/ 	.word	0x00000082


	//----- nvinfo : EIATTR_KPARAM_INFO
	.align		4
.L_31:
        /*0008*/ 	.byte	0x04, 0x17
        /*000a*/ 	.short	(.L_33 - .L_32)
.L_32:
        /*000c*/ 	.word	0x00000000
        /*0010*/ 	.short	0x0005
        /*0012*/ 	.short	0x001c
        /*0014*/ 	.byte	0x00, 0xf0, 0x11, 0x00


	//----- nvinfo : EIATTR_KPARAM_INFO
	.align		4
.L_33:
        /*0018*/ 	.byte	0x04, 0x17
        /*001a*/ 	.short	(.L_35 - .L_34)
.L_34:
        /*001c*/ 	.word	0x00000000
        /*0020*/ 	.short	0x0004
        /*0022*/ 	.short	0x0018
        /*0024*/ 	.byte	0x00, 0xf0, 0x11, 0x00


	//----- nvinfo : EIATTR_KPARAM_INFO
	.align		4
.L_35:
        /*0028*/ 	.byte	0x04, 0x17
        /*002a*/ 	.short	(.L_37 - .L_36)
.L_36:
        /*002c*/ 	.word	0x00000000
        /*0030*/ 	.short	0x0003
        /*0032*/ 	.short	0x0014
        /*0034*/ 	.byte	0x00, 0xf0, 0x11, 0x00


	//----- nvinfo : EIATTR_KPARAM_INFO
	.align		4
.L_37:
        /*0038*/ 	.byte	0x04, 0x17
        /*003a*/ 	.short	(.L_39 - .L_38)
.L_38:
        /*003c*/ 	.word	0x00000000
        /*0040*/ 	.short	0x0002
        /*0042*/ 	.short	0x0010
        /*0044*/ 	.byte	0x00, 0xf0, 0x11, 0x00


	//----- nvinfo : EIATTR_KPARAM_INFO
	.align		4
.L_39:
        /*0048*/ 	.byte	0x04, 0x17
        /*004a*/ 	.short	(.L_41 - .L_40)
.L_40:
        /*004c*/ 	.word	0x00000000
        /*0050*/ 	.short	0x0001
        /*0052*/ 	.short	0x0008
        /*0054*/ 	.byte	0x00, 0xf5, 0x21, 0x00


	//----- nvinfo : EIATTR_KPARAM_INFO
	.align		4
.L_41:
        /*0058*/ 	.byte	0x04, 0x17
        /*005a*/ 	.short	(.L_43 - .L_42)
.L_42:
        /*005c*/ 	.word	0x00000000
        /*0060*/ 	.short	0x0000
        /*0062*/ 	.short	0x0000
        /*0064*/ 	.byte	0x00, 0xf5, 0x21, 0x00


	//----- nvinfo : EIATTR_SPARSE_MMA_MASK
	.align		4
.L_43:
        /*0068*/ 	.byte	0x03, 0x50
        /*006a*/ 	.short	0x0000


	//----- nvinfo : EIATTR_MAXREG_COUNT
	.align		4
        /*006c*/ 	.byte	0x03, 0x1b
        /*006e*/ 	.short	0x00ff


	//----- nvinfo : EIATTR_MERCURY_ISA_VERSION
	.align		4
        /*0070*/ 	.byte	0x03, 0x5f
        /*0072*/ 	.short	0x0101


	//----- nvinfo : EIATTR_VRC_CTA_INIT_COUNT
	.align		4
        /*0074*/ 	.byte	0x02, 0x4a
	.zero		1
	.zero		1


	//----- nvinfo : EIATTR_EXIT_INSTR_OFFSETS
	.align		4
        /*0078*/ 	.byte	0x04, 0x1c
        /*007a*/ 	.short	(.L_45 - .L_44)


	//   ....[0]....
.L_44:
        /*007c*/ 	.word	0x00000030


	//   ....[1]....
        /*0080*/ 	.word	0x00000530


	//   ....[2]....
        /*0084*/ 	.word	0x000006f0


	//   ....[3]....
        /*0088*/ 	.word	0x00000810


	//   ....[4]....
        /*008c*/ 	.word	0x00000890


	//----- nvinfo : EIATTR_CBANK_PARAM_SIZE
	.align		4
.L_45:
        /*0090*/ 	.byte	0x03, 0x19
        /*0092*/ 	.short	0x0020


	//----- nvinfo : EIATTR_PARAM_CBANK
	.align		4
        /*0094*/ 	.byte	0x04, 0x0a
        /*0096*/ 	.short	(.L_47 - .L_46)
	.align		4
.L_46:
        /*0098*/ 	.word	index@(.nv.constant0._Z9oftKernelI4int4EvPT_S2_jjjj)
        /*009c*/ 	.short	0x0380
        /*009e*/ 	.short	0x0020


	//----- nvinfo : EIATTR_SW_WAR
	.align		4
.L_47:
        /*00a0*/ 	.byte	0x04, 0x36
        /*00a2*/ 	.short	(.L_49 - .L_48)
.L_48:
        /*00a4*/ 	.word	0x00000008
.L_49:


//--------------------- .nv.info._Z9oftKernelI4int2EvPT_S2_jjjj --------------------------
	.section	.nv.info._Z9oftKernelI4int2EvPT_S2_jjjj,"",@"SHT_CUDA_INFO"
	.sectionflags	@""
	.align	4


	//----- nvinfo : EIATTR_CUDA_API_VERSION
	.align		4
        /*0000*/ 	.byte	0x04, 0x37
        /*0002*/ 	.short	(.L_51 - .L_50)
.L_50:
        /*0004*/ 	.word	0x00000082


	//----- nvinfo : EIATTR_KPARAM_INFO
	.align		4
.L_51:
        /*0008*/ 	.byte	0x04, 0x17
        /*000a*/ 	.short	(.L_53 - .L_52)
.L_52:
        /*000c*/ 	.word	0x00000000
        /*0010*/ 	.short	0x0005
        /*0012*/ 	.short	0x001c
        /*0014*/ 	.byte	0x00, 0xf0, 0x11, 0x00


	//----- nvinfo : EIATTR_KPARAM_INFO
	.align		4
.L_53:
        /*0018*/ 	.byte	0x04, 0x17
        /*001a*/ 	.short	(.L_55 - .L_54)
.L_54:
        /*001c*/ 	.word	0x00000000
        /*0020*/ 	.short	0x0004
        /*0022*/ 	.short	0x0018
        /*0024*/ 	.byte	0x00, 0xf0, 0x11, 0x00


	//----- nvinfo : EIATTR_KPARAM_INFO
	.align		4
.L_55:
        /*0028*/ 	.byte	0x04, 0x17
        /*002a*/ 	.short	(.L_57 - .L_56)
.L_56:
        /*002c*/ 	.word	0x00000000
        /*0030*/ 	.short	0x0003
        /*0032*/ 	.short	0x0014
        /*0034*/ 	.byte	0x00, 0xf0, 0x11, 0x00


	//----- nvinfo : EIATTR_KPARAM_INFO
	.align		4
.L_57:
        /*0038*/ 	.byte	0x04, 0x17
        /*003a*/ 	.short	(.L_59 - .L_58)
.L_58:
        /*003c*/ 	.word	0x00000000
        /*0040*/ 	.short	0x0002
        /*0042*/ 	.short	0x0010
        /*0044*/ 	.byte	0x00, 0xf0, 0x11, 0x00


	//----- nvinfo : EIATTR_KPARAM_INFO
	.align		4
.L_59:
        /*0048*/ 	.byte	0x04, 0x17
        /*004a*/ 	.short	(.L_61 - .L_60)
.L_60:
        /*004c*/ 	.word	0x00000000
        /*0050*/ 	.short	0x0001
        /*0052*/ 	.short	0x0008
        /*0054*/ 	.byte	0x00, 0xf5, 0x21, 0x00


	//----- nvinfo : EIATTR_KPARAM_INFO
	.align		4
.L_61:
        /*0058*/ 	.byte	0x04, 0x17
        /*005a*/ 	.short	(.L_63 - .L_62)
.L_62:
        /*005c*/ 	.word	0x00000000
        /*0060*/ 	.short	0x0000
        /*0062*/ 	.short	0x0000
        /*0064*/ 	.byte	0x00, 0xf5, 0x21, 0x00


	//----- nvinfo : EIATTR_SPARSE_MMA_MASK
	.align		4
.L_63:
        /*0068*/ 	.byte	0x03, 0x50
        /*006a*/ 	.short	0x0000


	//----- nvinfo : EIATTR_MAXREG_COUNT
	.align		4
        /*006c*/ 	.byte	0x03, 0x1b
        /*006e*/ 	.short	0x00ff


	//----- nvinfo : EIATTR_MERCURY_ISA_VERSION
	.align		4
        /*0070*/ 	.byte	0x03, 0x5f
        /*0072*/ 	.short	0x0101


	//----- nvinfo : EIATTR_VRC_CTA_INIT_COUNT
	.align		4
        /*0074*/ 	.byte	0x02, 0x4a
	.zero		1
	.zero		1


	//----- nvinfo : EIATTR_EXIT_INSTR_OFFSETS
	.align		4
        /*0078*/ 	.byte	0x04, 0x1c
        /*007a*/ 	.short	(.L_65 - .L_64)


	//   ....[0]....
.L_64:
        /*007c*/ 	.word	0x00000030


	//   ....[1]....
        /*0080*/ 	.word	0x000007c0


	//   ....[2]....
        /*0084*/ 	.word	0x00000ac0


	//   ....[3]....
        /*0088*/ 	.word	0x00000c80


	//   ....[4]....
        /*008c*/ 	.word	0x00000d50


	//----- nvinfo : EIATTR_CBANK_PARAM_SIZE
	.align		4
.L_65:
        /*0090*/ 	.byte	0x03, 0x19
        /*0092*/ 	.short	0x0020


	//----- nvinfo : EIATTR_PARAM_CBANK
	.align		4
        /*0094*/ 	.byte	0x04, 0x0a
        /*0096*/ 	.short	(.L_67 - .L_66)
	.align		4
.L_66:
        /*0098*/ 	.word	index@(.nv.constant0._Z9oftKernelI4int2EvPT_S2_jjjj)
        /*009c*/ 	.short	0x0380
        /*009e*/ 	.short	0x0020


	//----- nvinfo : EIATTR_SW_WAR
	.align		4
.L_67:
        /*00a0*/ 	.byte	0x04, 0x36
        /*00a2*/ 	.short	(.L_69 - .L_68)
.L_68:
        /*00a4*/ 	.word	0x00000008
.L_69:


//--------------------- .nv.info._Z9oftKernelIiEvPT_S1_jjjj --------------------------
	.section	.nv.info._Z9oftKernelIiEvPT_S1_jjjj,"",@"SHT_CUDA_INFO"
	.sectionflags	@""
	.align	4


	//----- nvinfo : EIATTR_CUDA_API_VERSION
	.align		4
        /*0000*/ 	.byte	0x04, 0x37
        /*0002*/ 	.short	(.L_71 - .L_70)
.L_70:
        /*0004*/ 	.word	0x00000082


	//----- nvinfo : EIATTR_KPARAM_INFO
	.align		4
.L_71:
        /*0008*/ 	.byte	0x04, 0x17
        /*000a*/ 	.short	(.L_73 - .L_72)
.L_72:
        /*000c*/ 	.word	0x00000000
        /*0010*/ 	.short	0x0005
        /*0012*/ 	.short	0x001c
        /*0014*/ 	.byte	0x00, 0xf0, 0x11, 0x00


	//----- nvinfo : EIATTR_KPARAM_INFO
	.align		4
.L_73:
        /*0018*/ 	.byte	0x04, 0x17
        /*001a*/ 	.short	(.L_75 - .L_74)
.L_74:
        /*001c*/ 	.word	0x00000000
        /*0020*/ 	.short	0x0004
        /*0022*/ 	.short	0x0018
        /*0024*/ 	.byte	0x00, 0xf0, 0x11, 0x00


	//----- nvinfo : EIATTR_KPARAM_INFO
	.align		4
.L_75:
        /*0028*/ 	.byte	0x04, 0x17
        /*002a*/ 	.short	(.L_77 - .L_76)
.L_76:
        /*002c*/ 	.word	0x00000000
        /*0030*/ 	.short	0x0003
        /*0032*/ 	.short	0x0014
        /*0034*/ 	.byte	0x00, 0xf0, 0x11, 0x00


	//----- nvinfo : EIATTR_KPARAM_INFO
	.align		4
.L_77:
        /*0038*/ 	.byte	0x04, 0x17
        /*003a*/ 	.short	(.L_79 - .L_78)
.L_78:
        /*003c*/ 	.word	0x00000000
        /*0040*/ 	.short	0x0002
        /*0042*/ 	.short	0x0010
        /*0044*/ 	.byte	0x00, 0xf0, 0x11, 0x00


	//----- nvinfo : EIATTR_KPARAM_INFO
	.align		4
.L_79:
        /*0048*/ 	.byte	0x04, 0x17
        /*004a*/ 	.short	(.L_81 - .L_80)
.L_80:
        /*004c*/ 	.word	0x00000000
        /*0050*/ 	.short	0x0001
        /*0052*/ 	.short	0x0008
        /*0054*/ 	.byte	0x00, 0xf5, 0x21, 0x00


	//----- nvinfo : EIATTR_KPARAM_INFO
	.align		4
.L_81:
        /*0058*/ 	.byte	0x04, 0x17
        /*005a*/ 	.short	(.L_83 - .L_82)
.L_82:
        /*005c*/ 	.word	0x00000000
        /*0060*/ 	.short	0x0000
        /*0062*/ 	.short	0x0000
        /*0064*/ 	.byte	0x00, 0xf5, 0x21, 0x00


	//----- nvinfo : EIATTR_SPARSE_MMA_MASK
	.align		4
.L_83:
        /*0068*/ 	.byte	0x03, 0x50
        /*006a*/ 	.short	0x0000


	//----- nvinfo : EIATTR_MAXREG_COUNT
	.align		4
        /*006c*/ 	.byte	0x03, 0x1b
        /*006e*/ 	.short	0x00ff


	//----- nvinfo : EIATTR_MERCURY_ISA_VERSION
	.align		4
        /*0070*/ 	.byte	0x03, 0x5f
        /*0072*/ 	.short	0x0101


	//----- nvinfo : EIATTR_VRC_CTA_INIT_COUNT
	.align		4
        /*0074*/ 	.byte	0x02, 0x4a
	.zero		1
	.zero		1


	//----- nvinfo : EIATTR_EXIT_INSTR_OFFSETS
	.align		4
        /*0078*/ 	.byte	0x04, 0x1c
        /*007a*/ 	.short	(.L_85 - .L_84)


	//   ....[0]....
.L_84:
        /*007c*/ 	.word	0x00000030


	//   ....[1]....
        /*0080*/ 	.word	0x000007c0


	//   ....[2]....
        /*0084*/ 	.word	0x00000ac0


	//   ....[3]....
        /*0088*/ 	.word	0x00000c80


	//   ....[4]....
        /*008c*/ 	.word	0x00000d50


	//----- nvinfo : EIATTR_CBANK_PARAM_SIZE
	.align		4
.L_85:
        /*0090*/ 	.byte	0x03, 0x19
        /*0092*/ 	.short	0x0020


	//----- nvinfo : EIATTR_PARAM_CBANK
	.align		4
        /*0094*/ 	.byte	0x04, 0x0a
        /*0096*/ 	.short	(.L_87 - .L_86)
	.align		4
.L_86:
        /*0098*/ 	.word	index@(.nv.constant0._Z9oftKernelIiEvPT_S1_jjjj)
        /*009c*/ 	.short	0x0380
        /*009e*/ 	.short	0x0020


	//----- nvinfo : EIATTR_SW_WAR
	.align		4
.L_87:
        /*00a0*/ 	.byte	0x04, 0x36
        /*00a2*/ 	.short	(.L_89 - .L_88)
.L_88:
        /*00a4*/ 	.word	0x00000008
.L_89:


//--------------------- .nv.info._Z9oftKernelIsEvPT_S1_jjjj --------------------------
	.section	.nv.info._Z9oftKernelIsEvPT_S1_jjjj,"",@"SHT_CUDA_INFO"
	.sectionflags	@""
	.align	4


	//----- nvinfo : EIATTR_CUDA_API_VERSION
	.align		4
        /*0000*/ 	.byte	0x04, 0x37
        /*0002*/ 	.short	(.L_91 - .L_90)
.L_90:
        /*0004*/ 	.word	0x00000082


	//----- nvinfo : EIATTR_KPARAM_INFO
	.align		4
.L_91:
        /*0008*/ 	.byte	0x04, 0x17
        /*000a*/ 	.short	(.L_93 - .L_92)
.L_92:
        /*000c*/ 	.word	0x00000000
        /*0010*/ 	.short	0x0005
        /*0012*/ 	.short	0x001c
        /*0014*/ 	.byte	0x00, 0xf0, 0x11, 0x00


	//----- nvinfo : EIATTR_KPARAM_INFO
	.align		4
.L_93:
        /*0018*/ 	.byte	0x04, 0x17
        /*001a*/ 	.short	(.L_95 - .L_94)
.L_94:
        /*001c*/ 	.word	0x00000000
        /*0020*/ 	.short	0x0004
        /*0022*/ 	.short	0x0018
        /*0024*/ 	.byte	0x00, 0xf0, 0x11, 0x00


	//----- nvinfo : EIATTR_KPARAM_INFO
	.align		4
.L_95:
        /*0028*/ 	.byte	0x04, 0x17
        /*002a*/ 	.short	(.L_97 - .L_96)
.L_96:
        /*002c*/ 	.word	0x00000000
        /*0030*/ 	.short	0x0003
        /*0032*/ 	.short	0x0014
        /*0034*/ 	.byte	0x00, 0xf0, 0x11, 0x00


	//----- nvinfo : EIATTR_KPARAM_INFO
	.align		4
.L_97:
        /*0038*/ 	.byte	0x04, 0x17
        /*003a*/ 	.short	(.L_99 - .L_98)
.L_98:
        /*003c*/ 	.word	0x00000000
        /*0040*/ 	.short	0x0002
        /*0042*/ 	.short	0x0010
        /*0044*/ 	.byte	0x00, 0xf0, 0x11, 0x00


	//----- nvinfo : EIATTR_KPARAM_INFO
	.align		4
.L_99:
        /*0048*/ 	.byte	0x04, 0x17
        /*004a*/ 	.short	(.L_101 - .L_100)
.L_100:
        /*004c*/ 	.word	0x00000000
        /*0050*/ 	.short	0x0001
        /*0052*/ 	.short	0x0008
        /*0054*/ 	.byte	0x00, 0xf5, 0x21, 0x00


	//----- nvinfo : EIATTR_KPARAM_INFO
	.align		4
.L_101:
        /*0058*/ 	.byte	0x04, 0x17
        /*005a*/ 	.short	(.L_103 - .L_102)
.L_102:
        /*005c*/ 	.word	0x00000000
        /*0060*/ 	.short	0x0000
        /*0062*/ 	.short	0x0000
        /*0064*/ 	.byte	0x00, 0xf5, 0x21, 0x00


	//----- nvinfo : EIATTR_SPARSE_MMA_MASK
	.align		4
.L_103:
        /*0068*/ 	.byte	0x03, 0x50
        /*006a*/ 	.short	0x0000


	//----- nvinfo : EIATTR_MAXREG_COUNT
	.align		4
        /*006c*/ 	.byte	0x03, 0x1b
        /*006e*/ 	.short	0x00ff


	//----- nvinfo : EIATTR_MERCURY_ISA_VERSION
	.align		4
        /*0070*/ 	.byte	0x03, 0x5f
        /*0072*/ 	.short	0x0101


	//----- nvinfo : EIATTR_VRC_CTA_INIT_COUNT
	.align		4
        /*0074*/ 	.byte	0x02, 0x4a
	.zero		1
	.zero		1


	//----- nvinfo : EIATTR_EXIT_INSTR_OFFSETS
	.align		4
        /*0078*/ 	.byte	0x04, 0x1c
        /*007a*/ 	.short	(.L_105 - .L_104)


	//   ....[0]....
.L_104:
        /*007c*/ 	.word	0x00000030


	//   ....[1]....
        /*0080*/ 	.word	0x000007c0


	//   ....[2]....
        /*0084*/ 	.word	0x00000ac0


	//   ....[3]....
        /*0088*/ 	.word	0x00000c80


	//   ....[4]....
        /*008c*/ 	.word	0x00000d50


	//----- nvinfo : EIATTR_CBANK_PARAM_SIZE
	.align		4
.L_105:
        /*0090*/ 	.byte	0x03, 0x19
        /*0092*/ 	.short	0x0020


	//----- nvinfo : EIATTR_PARAM_CBANK
	.align		4
        /*0094*/ 	.byte	0x04, 0x0a
        /*0096*/ 	.short	(.L_107 - .L_106)
	.align		4
.L_106:
        /*0098*/ 	.word	index@(.nv.constant0._Z9oftKernelIsEvPT_S1_jjjj)
        /*009c*/ 	.short	0x0380
        /*009e*/ 	.short	0x0020


	//----- nvinfo : EIATTR_SW_WAR
	.align		4
.L_107:
        /*00a0*/ 	.byte	0x04, 0x36
        /*00a2*/ 	.short	(.L_109 - .L_108)
.L_108:
        /*00a4*/ 	.word	0x00000008
.L_109:


//--------------------- .nv.info._Z9oftKernelIcEvPT_S1_jjjj --------------------------
	.section	.nv.info._Z9oftKernelIcEvPT_S1_jjjj,"",@"SHT_CUDA_INFO"
	.sectionflags	@""
	.align	4


	//----- nvinfo : EIATTR_CUDA_API_VERSION
	.align		4
        /*0000*/ 	.byte	0x04, 0x37
        /*0002*/ 	.short	(.L_111 - .L_110)
.L_110:
        /*0004*/ 	.word	0x00000082


	//----- nvinfo : EIATTR_KPARAM_INFO
	.align		4
.L_111:
        /*0008*/ 	.byte	0x04, 0x17
        /*000a*/ 	.short	(.L_113 - .L_112)
.L_112:
        /*000c*/ 	.word	0x00000000
        /*0010*/ 	.short	0x0005
        /*0012*/ 	.short	0x001c
        /*0014*/ 	.byte	0x00, 0xf0, 0x11, 0x00


	//----- nvinfo : EIATTR_KPARAM_INFO
	.align		4
.L_113:
        /*0018*/ 	.byte	0x04, 0x17
        /*001a*/ 	.short	(.L_115 - .L_114)
.L_114:
        /*001c*/ 	.word	0x00000000
        /*0020*/ 	.short	0x0004
        /*0022*/ 	.short	0x0018
        /*0024*/ 	.byte	0x00, 0xf0, 0x11, 0x00


	//----- nvinfo : EIATTR_KPARAM_INFO
	.align		4
.L_115:
        /*0028*/ 	.byte	0x04, 0x17
        /*002a*/ 	.short	(.L_117 - .L_116)
.L_116:
        /*002c*/ 	.word	0x00000000
        /*0030*/ 	.short	0x0003
        /*0032*/ 	.short	0x0014
        /*0034*/ 	.byte	0x00, 0xf0, 0x11, 0x00


	//----- nvinfo : EIATTR_KPARAM_INFO
	.align		4
.L_117:
        /*0038*/ 	.byte	0x04, 0x17
        /*003a*/ 	.short	(.L_119 - .L_118)
.L_118:
        /*003c*/ 	.word	0x00000000
        /*0040*/ 	.short	0x0002
        /*0042*/ 	.short	0x0010
        /*0044*/ 	.byte	0x00, 0xf0, 0x11, 0x00


	//----- nvinfo : EIATTR_KPARAM_INFO
	.align		4
.L_119:
        /*0048*/ 	.byte	0x04, 0x17
        /*004a*/ 	.short	(.L_121 - .L_120)
.L_120:
        /*004c*/ 	.word	0x00000000
        /*0050*/ 	.short	0x0001
        /*0052*/ 	.short	0x0008
        /*0054*/ 	.byte	0x00, 0xf5, 0x21, 0x00


	//----- nvinfo : EIATTR_KPARAM_INFO
	.align		4
.L_121:
        /*0058*/ 	.byte	0x04, 0x17
        /*005a*/ 	.short	(.L_123 - .L_122)
.L_122:
        /*005c*/ 	.word	0x00000000
        /*0060*/ 	.short	0x0000
        /*0062*/ 	.short	0x0000
        /*0064*/ 	.byte	0x00, 0xf5, 0x21, 0x00


	//----- nvinfo : EIATTR_SPARSE_MMA_MASK
	.align		4
.L_123:
        /*0068*/ 	.byte	0x03, 0x50
        /*006a*/ 	.short	0x0000


	//----- nvinfo : EIATTR_MAXREG_COUNT
	.align		4
        /*006c*/ 	.byte	0x03, 0x1b
        /*006e*/ 	.short	0x00ff


	//----- nvinfo : EIATTR_MERCURY_ISA_VERSION
	.align		4
        /*0070*/ 	.byte	0x03, 0x5f
        /*0072*/ 	.short	0x0101


	//----- nvinfo : EIATTR_VRC_CTA_INIT_COUNT
	.align		4
        /*0074*/ 	.byte	0x02, 0x4a
	.zero		1
	.zero		1


	//----- nvinfo : EIATTR_EXIT_INSTR_OFFSETS
	.align		4
        /*0078*/ 	.byte	0x04, 0x1c
        /*007a*/ 	.short	(.L_125 - .L_124)


	//   ....[0]....
.L_124:
        /*007c*/ 	.word	0x00000030


	//   ....[1]....
        /*0080*/ 	.word	0x000009b0


	//   ....[2]....
        /*0084*/ 	.word	0x00000da0


	//   ....[3]....
        /*0088*/ 	.word	0x00000fd0


	//   ....[4]....
        /*008c*/ 	.word	0x000010b0


	//----- nvinfo : EIATTR_CBANK_PARAM_SIZE
	.align		4
.L_125:
        /*0090*/ 	.byte	0x03, 0x19
        /*0092*/ 	.short	0x0020


	//----- nvinfo : EIATTR_PARAM_CBANK
	.align		4
        /*0094*/ 	.byte	0x04, 0x0a
        /*0096*/ 	.short	(.L_127 - .L_126)
	.align		4
.L_126:
        /*0098*/ 	.word	index@(.nv.constant0._Z9oftKernelIcEvPT_S1_jjjj)
        /*009c*/ 	.short	0x0380
        /*009e*/ 	.short	0x0020


	//----- nvinfo : EIATTR_SW_WAR
	.align		4
.L_127:
        /*00a0*/ 	.byte	0x04, 0x36
        /*00a2*/ 	.short	(.L_129 - .L_128)
.L_128:
        /*00a4*/ 	.word	0x00000008
.L_129:


//--------------------- .nv.callgraph             --------------------------
	.section	.nv.callgraph,"",@"SHT_CUDA_CALLGRAPH"
	.align	4
	.sectionentsize	8
	.align		4
        /*0000*/ 	.word	0x00000000
	.align		4
        /*0004*/ 	.word	0xffffffff
	.align		4
        /*0008*/ 	.word	0x00000000
	.align		4
        /*000c*/ 	.word	0xfffffffe
	.align		4
        /*0010*/ 	.word	0x00000000
	.align		4
        /*0014*/ 	.word	0xfffffffd
	.align		4
        /*0018*/ 	.word	0x00000000
	.align		4
        /*001c*/ 	.word	0xfffffffc


//--------------------- .text._Z9oftKernelI4int4EvPT_S2_jjjj --------------------------
	.section	.text._Z9oftKernelI4int4EvPT_S2_jjjj,"ax",@progbits
	.align	128
        .global         _Z9oftKernelI4int4EvPT_S2_jjjj
        .type           _Z9oftKernelI4int4EvPT_S2_jjjj,@function
        .size           _Z9oftKernelI4int4EvPT_S2_jjjj,(.L_x_29 - _Z9oftKernelI4int4EvPT_S2_jjjj)
        .other          _Z9oftKernelI4int4EvPT_S2_jjjj,@"STO_CUDA_ENTRY STV_DEFAULT"
_Z9oftKernelI4int4EvPT_S2_jjjj:
.text._Z9oftKernelI4int4EvPT_S2_jjjj:
[----:B------:R-:W-:Y:S08]  /*0000*/  LDC R1, c[0x0][0x37c] ;  /* 0x0000df00ff017b82 */ /* 0x000ff00000000800 */
[----:B------:R-:W0:Y:S02]  /*0010*/  LDC R0, c[0x0][0x398] ;  /* 0x0000e600ff007b82 */ /* 0x000e240000000800 */
[----:B0-----:R-:W-:-:S13]  /*0020*/  ISETP.NE.AND P0, PT, R0, RZ, PT ;  /* 0x000000ff0000720c */ /* 0x001fda0003f05270 */
[----:B------:R-:W-:Y:S05]  /*0030*/  @!P0 EXIT ;  /* 0x000000000000894d */ /* 0x000fea0003800000 */
[----:B------:R-:W0:Y:S01]  /*0040*/  LDCU UR6, c[0x0][0x39c] ;  /* 0x00007380ff0677ac */ /* 0x000e220008000800 */
[----:B------:R-:W1:Y:S01]  /*0050*/  S2R R6, SR_TID.X ;  /* 0x0000000000067919 */ /* 0x000e620000002100 */
[----:B------:R-:W2:Y:S01]  /*0060*/  LDCU UR4, c[0x0][0x360] ;  /* 0x00006c00ff0477ac */ /* 0x000ea20008000800 */
[----:B0-----:R-:W0:Y:S01]  /*0070*/  I2F.U32.RP R4, UR6 ;  /* 0x0000000600047d06 */ /* 0x001e220008209000 */
[----:B------:R-:W-:-:S07]  /*0080*/  ISETP.NE.U32.AND P1, PT, RZ, UR6, PT ;  /* 0x00000006ff007c0c */ /* 0x000fce000bf25070 */
[----:B0-----:R-:W0:Y:S02]  /*0090*/  MUFU.RCP R4, R4 ;  /* 0x0000000400047308 */ /* 0x001e240000001000 */
[----:B0-----:R-:W-:-:S06]  /*00a0*/  IADD3 R2, PT, PT, R4, 0xffffffe, RZ ;  /* 0x0ffffffe04027810 */ /* 0x001fcc0007ffe0ff */
[----:B------:R0:W3:Y:S02]  /*00b0*/  F2I.FTZ.U32.TRUNC.NTZ R3, R2 ;  /* 0x0000000200037305 */ /* 0x0000e4000021f000 */
[----:B0-----:R-:W-:Y:S01]  /*00c0*/  HFMA2 R2, -RZ, RZ, 0, 0 ;  /* 0x00000000ff027431 */ /* 0x001fe200000001ff */
[----:B---3--:R-:W-:-:S05]  /*00d0*/  IADD3 R5, PT, PT, RZ, -R3, RZ ;  /* 0x80000003ff057210 */ /* 0x008fca0007ffe0ff */
[----:B------:R-:W-:-:S04]  /*00e0*/  IMAD R5, R5, UR6, RZ ;  /* 0x0000000605057c24 */ /* 0x000fc8000f8e02ff */
[----:B------:R-:W-:Y:S01]  /*00f0*/  IMAD.HI.U32 R3, R3, R5, R2 ;  /* 0x0000000503037227 */ /* 0x000fe200078e0002 */
[----:B------:R-:W-:Y:S01]  /*0100*/  LOP3.LUT R2, R0, 0x7, RZ, 0xc0, !PT ;  /* 0x0000000700027812 */ /* 0x000fe200078ec0ff */
[----:B------:R-:W2:Y:S04]  /*0110*/  S2R R5, SR_CTAID.X ;  /* 0x0000000000057919 */ /* 0x000ea80000002500 */
[----:B-1----:R-:W-:-:S05]  /*0120*/  IMAD.HI.U32 R3, R3, R6, RZ ;  /* 0x0000000603037227 */ /* 0x002fca00078e00ff */
[----:B------:R-:W-:-:S05]  /*0130*/  IADD3 R3, PT, PT, -R3, RZ, RZ ;  /* 0x000000ff03037210 */ /* 0x000fca0007ffe1ff */
[----:B------:R-:W-:-:S05]  /*0140*/  IMAD R3, R3, UR6, R6 ;  /* 0x0000000603037c24 */ /* 0x000fca000f8e0206 */
[----:B------:R-:W-:-:S13]  /*0150*/  ISETP.GE.U32.AND P0, PT, R3, UR6, PT ;  /* 0x0000000603007c0c */ /* 0x000fda000bf06070 */
[----:B------:R-:W-:-:S04]  /*0160*/  @P0 IADD3 R3, PT, PT, R3, -UR6, RZ ;  /* 0x8000000603030c10 */ /* 0x000fc8000fffe0ff */
[----:B------:R-:W-:-:S13]  /*0170*/  ISETP.GE.U32.AND P0, PT, R3, UR6, PT ;  /* 0x0000000603007c0c */ /* 0x000fda000bf06070 */
[----:B------:R-:W-:Y:S02]  /*0180*/  @P0 IADD3 R3, PT, PT, R3, -UR6, RZ ;  /* 0x8000000603030c10 */ /* 0x000fe4000fffe0ff */
[----:B------:R-:W-:Y:S02]  /*0190*/  @!P1 LOP3.LUT R3, RZ, UR6, RZ, 0x33, !PT ;  /* 0x00000006ff039c12 */ /* 0x000fe4000f8e33ff */
[----:B------:R-:W-:Y:S02]  /*01a0*/  ISETP.GE.U32.AND P1, PT, R0, 0x8, PT ;  /* 0x000000080000780c */ /* 0x000fe40003f26070 */
[----:B------:R-:W-:Y:S02]  /*01b0*/  IADD3 R4, PT, PT, -R3, R6, RZ ;  /* 0x0000000603047210 */ /* 0x000fe40007ffe1ff */
[----:B------:R-:W-:-:S03]  /*01c0*/  ISETP.NE.AND P0, PT, R2, RZ, PT ;  /* 0x000000ff0200720c */ /* 0x000fc60003f05270 */
[----:B--2---:R-:W-:Y:S01]  /*01d0*/  IMAD R4, R5, UR4, R4 ;  /* 0x0000000405047c24 */ /* 0x004fe2000f8e0204 */
[----:B------:R-:W0:Y:S03]  /*01e0*/  LDCU.64 UR4, c[0x0][0x358] ;  /* 0x00006b00ff0477ac */ /* 0x000e260008000a00 */
[----:B------:R-:W-:Y:S01]  /*01f0*/  IMAD R6, R4, R0, R3 ;  /* 0x0000000004067224 */ /* 0x000fe200078e0203 */
[----:B------:R-:W-:Y:S01]  /*0200*/  MOV R3, RZ ;  /* 0x000000ff00037202 */ /* 0x000fe20000000f00 */
[----:B------:R-:W-:Y:S06]  /*0210*/  @!P1 BRA `(.L_x_0) ;  /* 0x0000000000c49947 */ /* 0x000fec0003800000 */
[----:B------:R-:W1:Y:S01]  /*0220*/  LDC.64 R22, c[0x0][0x380] ;  /* 0x0000e000ff167b82 */ /* 0x000e620000000a00 */
[----:B------:R-:W-:Y:S02]  /*0230*/  LOP3.LUT R3, R0, 0xfffffff8, RZ, 0xc0, !PT ;  /* 0xfffffff800037812 */ /* 0x000fe400078ec0ff */
[----:B------:R-:W-:Y:S02]  /*0240*/  MOV R4, RZ ;  /* 0x000000ff00047202 */ /* 0x000fe40000000f00 */
[----:B------:R-:W-:-:S03]  /*0250*/  IADD3 R5, PT, PT, -R3, RZ, RZ ;  /* 0x000000ff03057210 */ /* 0x000fc60007ffe1ff */
[----:B------:R-:W2:Y:S04]  /*0260*/  LDC.64 R20, c[0x0][0x388] ;  /* 0x0000e200ff147b82 */ /* 0x000ea80000000a00 */
.L_x_1:
[----:B---3--:R-:W-:-:S04]  /*0270*/  IMAD R25, R4, UR6, R6 ;  /* 0x0000000604197c24 */ /* 0x008fc8000f8e0206 */
[----:B--2---:R-:W-:-:S06]  /*0280*/  IMAD.WIDE.U32 R8, R25, 0x10, R20 ;  /* 0x0000001019087825 */ /* 0x004fcc00078e0014 */
[----:B0-----:R-:W2:Y:S01]  /*0290*/  LDG.E.128 R8, desc[UR4][R8.64] ;  /* 0x0000000408087981 */ /* 0x001ea2000c1e1d00 */
[C---:B------:R-:W-:Y:S01]  /*02a0*/  IADD3 R27, PT, PT, R25.reuse, UR6, RZ ;  /* 0x00000006191b7c10 */ /* 0x040fe2000fffe0ff */
[----:B-1----:R-:W-:-:S04]  /*02b0*/  IMAD.WIDE.U32 R24, R25, 0x10, R22 ;  /* 0x0000001019187825 */ /* 0x002fc800078e0016 */
[C---:B------:R-:W-:Y:S01]  /*02c0*/  IMAD.WIDE.U32 R12, R27.reuse, 0x10, R20 ;  /* 0x000000101b0c7825 */ /* 0x040fe200078e0014 */
[C---:B------:R-:W-:Y:S01]  /*02d0*/  IADD3 R29, PT, PT, R27.reuse, UR6, RZ ;  /* 0x000000061b1d7c10 */ /* 0x040fe2000fffe0ff */
[----:B--2---:R-:W-:Y:S04]  /*02e0*/  STG.E.128 desc[UR4][R24.64], R8 ;  /* 0x0000000818007986 */ /* 0x004fe8000c101d04 */
[----:B------:R-:W2:Y:S01]  /*02f0*/  LDG.E.128 R12, desc[UR4][R12.64] ;  /* 0x000000040c0c7981 */ /* 0x000ea2000c1e1d00 */
[----:B------:R-:W-:-:S04]  /*0300*/  IMAD.WIDE.U32 R26, R27, 0x10, R22 ;  /* 0x000000101b1a7825 */ /* 0x000fc800078e0016 */
[C---:B------:R-:W-:Y:S01]  /*0310*/  IMAD.WIDE.U32 R16, R29.reuse, 0x10, R20 ;  /* 0x000000101d107825 */ /* 0x040fe200078e0014 */
[C---:B------:R-:W-:Y:S01]  /*0320*/  IADD3 R7, PT, PT, R29.reuse, UR6, RZ ;  /* 0x000000061d077c10 */ /* 0x040fe2000fffe0ff */
[----:B--2---:R0:W-:Y:S04]  /*0330*/  STG.E.128 desc[UR4][R26.64], R12 ;  /* 0x0000000c1a007986 */ /* 0x0041e8000c101d04 */
[----:B------:R-:W2:Y:S01]  /*0340*/  LDG.E.128 R16, desc[UR4][R16.64] ;  /* 0x0000000410107981 */ /* 0x000ea2000c1e1d00 */
[----:B------:R-:W-:-:S04]  /*0350*/  IMAD.WIDE.U32 R28, R29, 0x10, R22 ;  /* 0x000000101d1c7825 */ /* 0x000fc800078e0016 */
[C---:B0-----:R-:W-:Y:S01]  /*0360*/  IMAD.WIDE.U32 R26, R7.reuse, 0x10, R20 ;  /* 0x00000010071a7825 */ /* 0x041fe200078e0014 */
[----:B--2---:R0:W-:Y:S04]  /*0370*/  STG.E.128 desc[UR4][R28.64], R16 ;  /* 0x000000101c007986 */ /* 0x0041e8000c101d04 */
[----:B------:R-:W2:Y:S01]  /*0380*/  LDG.E.128 R8, desc[UR4][R26.64] ;  /* 0x000000041a087981 */ /* 0x000ea2000c1e1d00 */
[C---:B------:R-:W-:Y:S01]  /*0390*/  IMAD.WIDE.U32 R24, R7.reuse, 0x10, R22 ;  /* 0x0000001007187825 */ /* 0x040fe200078e0016 */
[----:B0-----:R-:W-:-:S05]  /*03a0*/  IADD3 R19, PT, PT, R7, UR6, RZ ;  /* 0x0000000607137c10 */ /* 0x001fca000fffe0ff */
[C---:B------:R-:W-:Y:S01]  /*03b0*/  IMAD.WIDE.U32 R28, R19.reuse, 0x10, R20 ;  /* 0x00000010131c7825 */ /* 0x040fe200078e0014 */
[----:B--2---:R0:W-:Y:S04]  /*03c0*/  STG.E.128 desc[UR4][R24.64], R8 ;  /* 0x0000000818007986 */ /* 0x0041e8000c101d04 */
[----:B------:R-:W2:Y:S01]  /*03d0*/  LDG.E.128 R12, desc[UR4][R28.64] ;  /* 0x000000041c0c7981 */ /* 0x000ea2000c1e1d00 */
[C---:B------:R-:W-:Y:S01]  /*03e0*/  IADD3 R7, PT, PT, R19.reuse, UR6, RZ ;  /* 0x0000000613077c10 */ /* 0x040fe2000fffe0ff */
        /* <DEDUP_REMOVED lines=11> */
[----:B0-----:R-:W-:Y:S01]  /*04a0*/  IMAD.WIDE.U32 R28, R7, 0x10, R20 ;  /* 0x00000010071c7825 */ /* 0x001fe200078e0014 */
[----:B------:R-:W-:Y:S01]  /*04b0*/  IADD3 R5, PT, PT, R5, 0x8, RZ ;  /* 0x0000000805057810 */ /* 0x000fe20007ffe0ff */
[----:B--2---:R3:W-:Y:S04]  /*04c0*/  STG.E.128 desc[UR4][R24.64], R8 ;  /* 0x0000000818007986 */ /* 0x0047e8000c101d04 */
[----:B------:R-:W2:Y:S01]  /*04d0*/  LDG.E.128 R12, desc[UR4][R28.64] ;  /* 0x000000041c0c7981 */ /* 0x000ea2000c1e1d00 */
[----:B------:R-:W-:Y:S01]  /*04e0*/  ISETP.NE.AND P1, PT, R5, RZ, PT ;  /* 0x000000ff0500720c */ /* 0x000fe20003f25270 */
[----:B------:R-:W-:Y:S01]  /*04f0*/  IMAD.WIDE.U32 R26, R7, 0x10, R22 ;  /* 0x00000010071a7825 */ /* 0x000fe200078e0016 */
[----:B------:R-:W-:-:S04]  /*0500*/  IADD3 R4, PT, PT, R4, 0x8, RZ ;  /* 0x0000000804047810 */ /* 0x000fc80007ffe0ff */
[----:B--2---:R3:W-:Y:S07]  /*0510*/  STG.E.128 desc[UR4][R26.64], R12 ;  /* 0x0000000c1a007986 */ /* 0x0047ee000c101d04 */
[----:B------:R-:W-:Y:S05]  /*0520*/  @P1 BRA `(.L_x_1) ;  /* 0xfffffffc00501947 */ /* 0x000fea000383ffff */
.L_x_0:
[----:B0-----:R-:W-:Y:S05]  /*0530*/  @!P0 EXIT ;  /* 0x000000000000894d */ /* 0x001fea0003800000 */
[----:B------:R-:W-:Y:S02]  /*0540*/  ISETP.GE.U32.AND P0, PT, R2, 0x4, PT ;  /* 0x000000040200780c */ /* 0x000fe40003f06070 */
[----:B------:R-:W-:-:S04]  /*0550*/  LOP3.LUT R7, R0, 0x3, RZ, 0xc0, !PT ;  /* 0x0000000300077812 */ /* 0x000fc800078ec0ff */
[----:B------:R-:W-:-:S07]  /*0560*/  ISETP.NE.AND P1, PT, R7, RZ, PT ;  /* 0x000000ff0700720c */ /* 0x000fce0003f25270 */
[----:B------:R-:W-:Y:S06]  /*0570*/  @!P0 BRA `(.L_x_2) ;  /* 0x00000000005c8947 */ /* 0x000fec0003800000 */
[----:B------:R-:W3:Y:S01]  /*0580*/  LDC.64 R20, c[0x0][0x388] ;  /* 0x0000e200ff147b82 */ /* 0x000ee20000000a00 */
[----:B------:R-:W-:-:S07]  /*0590*/  IMAD R23, R3, UR6, R6 ;  /* 0x0000000603177c24 */ /* 0x000fce000f8e0206 */
[----:B------:R-:W0:Y:S01]  /*05a0*/  LDC.64 R4, c[0x0][0x380] ;  /* 0x0000e000ff047b82 */ /* 0x000e220000000a00 */
[----:B---3--:R-:W-:-:S06]  /*05b0*/  IMAD.WIDE.U32 R8, R23, 0x10, R20 ;  /* 0x0000001017087825 */ /* 0x008fcc00078e0014 */
[----:B------:R-:W2:Y:S01]  /*05c0*/  LDG.E.128 R8, desc[UR4][R8.64] ;  /* 0x0000000408087981 */ /* 0x000ea2000c1e1d00 */
[C---:B------:R-:W-:Y:S01]  /*05d0*/  IADD3 R25, PT, PT, R23.reuse, UR6, RZ ;  /* 0x0000000617197c10 */ /* 0x040fe2000fffe0ff */
[----:B0-----:R-:W-:-:S04]  /*05e0*/  IMAD.WIDE.U32 R22, R23, 0x10, R4 ;  /* 0x0000001017167825 */ /* 0x001fc800078e0004 */
[C---:B------:R-:W-:Y:S01]  /*05f0*/  IMAD.WIDE.U32 R12, R25.reuse, 0x10, R20 ;  /* 0x00000010190c7825 */ /* 0x040fe200078e0014 */
[C---:B------:R-:W-:Y:S01]  /*0600*/  IADD3 R27, PT, PT, R25.reuse, UR6, RZ ;  /* 0x00000006191b7c10 */ /* 0x040fe2000fffe0ff */
[----:B--2---:R0:W-:Y:S04]  /*0610*/  STG.E.128 desc[UR4][R22.64], R8 ;  /* 0x0000000816007986 */ /* 0x0041e8000c101d04 */
[----:B------:R-:W2:Y:S01]  /*0620*/  LDG.E.128 R12, desc[UR4][R12.64] ;  /* 0x000000040c0c7981 */ /* 0x000ea2000c1e1d00 */
[----:B------:R-:W-:-:S04]  /*0630*/  IMAD.WIDE.U32 R24, R25, 0x10, R4 ;  /* 0x0000001019187825 */ /* 0x000fc800078e0004 */
[C---:B------:R-:W-:Y:S01]  /*0640*/  IMAD.WIDE.U32 R16, R27.reuse, 0x10, R20 ;  /* 0x000000101b107825 */ /* 0x040fe200078e0014 */
[C---:B------:R-:W-:Y:S01]  /*0650*/  IADD3 R29, PT, PT, R27.reuse, UR6, RZ ;  /* 0x000000061b1d7c10 */ /* 0x040fe2000fffe0ff */
[----:B--2---:R1:W-:Y:S04]  /*0660*/  STG.E.128 desc[UR4][R24.64], R12 ;  /* 0x0000000c18007986 */ /* 0x0043e8000c101d04 */
[----:B------:R-:W2:Y:S01]  /*0670*/  LDG.E.128 R16, desc[UR4][R16.64] ;  /* 0x0000000410107981 */ /* 0x000ea2000c1e1d00 */
[----:B------:R-:W-:-:S04]  /*0680*/  IMAD.WIDE.U32 R26, R27, 0x10, R4 ;  /* 0x000000101b1a7825 */ /* 0x000fc800078e0004 */
[C---:B------:R-:W-:Y:S01]  /*0690*/  IMAD.WIDE.U32 R20, R29.reuse, 0x10, R20 ;  /* 0x000000101d147825 */ /* 0x040fe200078e0014 */
[----:B--2---:R1:W-:Y:S04]  /*06a0*/  STG.E.128 desc[UR4][R26.64], R16 ;  /* 0x000000101a007986 */ /* 0x0043e8000c101d04 */
[----:B0-----:R-:W2:Y:S01]  /*06b0*/  LDG.E.128 R8, desc[UR4][R20.64] ;  /* 0x0000000414087981 */ /* 0x001ea2000c1e1d00 */
[----:B------:R-:W-:Y:S01]  /*06c0*/  IMAD.WIDE.U32 R4, R29, 0x10, R4 ;  /* 0x000000101d047825 */ /* 0x000fe200078e0004 */
[----:B------:R-:W-:-:S04]  /*06d0*/  IADD3 R3, PT, PT, R3, 0x4, RZ ;  /* 0x0000000403037810 */ /* 0x000fc80007ffe0ff */
[----:B--2---:R1:W-:Y:S03]  /*06e0*/  STG.E.128 desc[UR4][R4.64], R8 ;  /* 0x0000000804007986 */ /* 0x0043e6000c101d04 */
.L_x_2:
[----:B------:R-:W-:Y:S05]  /*06f0*/  @!P1 EXIT ;  /* 0x000000000000994d */ /* 0x000fea0003800000 */
[----:B------:R-:W-:Y:S02]  /*0700*/  ISETP.NE.AND P0, PT, R7, 0x1, PT ;  /* 0x000000010700780c */ /* 0x000fe40003f05270 */
[----:B------:R-:W-:-:S04]  /*0710*/  LOP3.LUT R0, R0, 0x1, RZ, 0xc0, !PT ;  /* 0x0000000100007812 */ /* 0x000fc800078ec0ff */
[----:B------:R-:W-:-:S07]  /*0720*/  ISETP.NE.U32.AND P1, PT, R0, 0x1, PT ;  /* 0x000000010000780c */ /* 0x000fce0003f25070 */
[----:B------:R-:W-:Y:S06]  /*0730*/  @!P0 BRA `(.L_x_3) ;  /* 0x0000000000348947 */ /* 0x000fec0003800000 */
[----:B-1-3--:R-:W0:Y:S01]  /*0740*/  LDC.64 R14, c[0x0][0x388] ;  /* 0x0000e200ff0e7b82 */ /* 0x00ae220000000a00 */
[----:B------:R-:W-:-:S07]  /*0750*/  IMAD R13, R3, UR6, R6 ;  /* 0x00000006030d7c24 */ /* 0x000fce000f8e0206 */
[----:B------:R-:W1:Y:S01]  /*0760*/  LDC.64 R4, c[0x0][0x380] ;  /* 0x0000e000ff047b82 */ /* 0x000e620000000a00 */
[----:B0-----:R-:W-:-:S06]  /*0770*/  IMAD.WIDE.U32 R8, R13, 0x10, R14 ;  /* 0x000000100d087825 */ /* 0x001fcc00078e000e */
[----:B------:R-:W2:Y:S01]  /*0780*/  LDG.E.128 R8, desc[UR4][R8.64] ;  /* 0x0000000408087981 */ /* 0x000ea2000c1e1d00 */
[C---:B------:R-:W-:Y:S01]  /*0790*/  IADD3 R7, PT, PT, R13.reuse, UR6, RZ ;  /* 0x000000060d077c10 */ /* 0x040fe2000fffe0ff */
[----:B-1----:R-:W-:-:S04]  /*07a0*/  IMAD.WIDE.U32 R12, R13, 0x10, R4 ;  /* 0x000000100d0c7825 */ /* 0x002fc800078e0004 */
[C---:B------:R-:W-:Y:S01]  /*07b0*/  IMAD.WIDE.U32 R14, R7.reuse, 0x10, R14 ;  /* 0x00000010070e7825 */ /* 0x040fe200078e000e */
[----:B--2---:R0:W-:Y:S04]  /*07c0*/  STG.E.128 desc[UR4][R12.64], R8 ;  /* 0x000000080c007986 */ /* 0x0041e8000c101d04 */
[----:B------:R-:W2:Y:S01]  /*07d0*/  LDG.E.128 R16, desc[UR4][R14.64] ;  /* 0x000000040e107981 */ /* 0x000ea2000c1e1d00 */
[----:B------:R-:W-:Y:S01]  /*07e0*/  IMAD.WIDE.U32 R4, R7, 0x10, R4 ;  /* 0x0000001007047825 */ /* 0x000fe200078e0004 */
[----:B------:R-:W-:-:S04]  /*07f0*/  IADD3 R3, PT, PT, R3, 0x2, RZ ;  /* 0x0000000203037810 */ /* 0x000fc80007ffe0ff */
[----:B--2---:R0:W-:Y:S03]  /*0800*/  STG.E.128 desc[UR4][R4.64], R16 ;  /* 0x0000001004007986 */ /* 0x0041e6000c101d04 */
.L_x_3:
[----:B------:R-:W-:Y:S05]  /*0810*/  @P1 EXIT ;  /* 0x000000000000194d */ /* 0x000fea0003800000 */
[----:B01----:R-:W0:Y:S01]  /*0820*/  LDC.64 R4, c[0x0][0x388] ;  /* 0x0000e200ff047b82 */ /* 0x003e220000000a00 */
[----:B------:R-:W-:-:S07]  /*0830*/  IMAD R7, R3, UR6, R6 ;  /* 0x0000000603077c24 */ /* 0x000fce000f8e0206 */
[----:B------:R-:W1:Y:S01]  /*0840*/  LDC.64 R2, c[0x0][0x380] ;  /* 0x0000e000ff027b82 */ /* 0x000e620000000a00 */
[----:B0-----:R-:W-:-:S05]  /*0850*/  IMAD.WIDE.U32 R4, R7, 0x10, R4 ;  /* 0x0000001007047825 */ /* 0x001fca00078e0004 */
[----:B---3--:R-:W2:Y:S01]  /*0860*/  LDG.E.128 R8, desc[UR4][R4.64] ;  /* 0x0000000404087981 */ /* 0x008ea2000c1e1d00 */
[----:B-1----:R-:W-:-:S05]  /*0870*/  IMAD.WIDE.U32 R2, R7, 0x10, R2 ;  /* 0x0000001007027825 */ /* 0x002fca00078e0002 */
[----:B--2---:R-:W-:Y:S01]  /*0880*/  STG.E.128 desc[UR4][R2.64], R8 ;  /* 0x0000000802007986 */ /* 0x004fe2000c101d04 */
[----:B------:R-:W-:Y:S05]  /*0890*/  EXIT ;  /* 0x000000000000794d */ /* 0x000fea0003800000 */
.L_x_4:
[----:B------:R-:W-:-:S00]  /*08a0*/  BRA `(.L_x_4) ;  /* 0xfffffffc00fc7947 */ /* 0x000fc0000383ffff */
[----:B------:R-:W-:-:S00]  /*08b0*/  NOP ;  /* 0x0000000000007918 */ /* 0x000fc00000000000 */
        /* <DEDUP_REMOVED lines=12> */
.L_x_29:


//--------------------- .text._Z9oftKernelI4int2EvPT_S2_jjjj --------------------------
	.section	.text._Z9oftKernelI4int2EvPT_S2_jjjj,"ax",@progbits
	.align	128
        .global         _Z9oftKernelI4int2EvPT_S2_jjjj
        .type           _Z9oftKernelI4int2EvPT_S2_jjjj,@function
        .size           _Z9oftKernelI4int2EvPT_S2_jjjj,(.L_x_30 - _Z9oftKernelI4int2EvPT_S2_jjjj)
        .other          _Z9oftKernelI4int2EvPT_S2_jjjj,@"STO_CUDA_ENTRY STV_DEFAULT"
_Z9oftKernelI4int2EvPT_S2_jjjj:
.text._Z9oftKernelI4int2EvPT_S2_jjjj:
[----:B------:R-:W-:Y:S01]  /*0000*/  LDC R1, c[0x0][0x37c] ;  /* 0x0000df00ff017b82 */ /* 0x000fe20000000800 */
[----:B------:R-:W0:Y:S02]  /*0010*/  LDCU UR4, c[0x0][0x398] ;  /* 0x00007300ff0477ac */ /* 0x000e240008000800 */
[----:B0-----:R-:W-:-:S13]  /*0020*/  ISETP.NE.AND P0, PT, RZ, UR4, PT ;  /* 0x00000004ff007c0c */ /* 0x001fda000bf05270 */
[----:B------:R-:W-:Y:S05]  /*0030*/  @!P0 EXIT ;  /* 0x000000000000894d */ /* 0x000fea0003800000 */
[----:B------:R-:W0:Y:S01]  /*0040*/  LDCU UR10, c[0x0][0x39c] ;  /* 0x00007380ff0a77ac */ /* 0x000e220008000800 */
[----:B------:R-:W1:Y:S01]  /*0050*/  S2R R4, SR_TID.X ;  /* 0x0000000000047919 */ /* 0x000e620000002100 */
[----:B------:R-:W2:Y:S01]  /*0060*/  LDCU UR6, c[0x0][0x360] ;  /* 0x00006c00ff0677ac */ /* 0x000ea20008000800 */
[----:B------:R-:W-:Y:S02]  /*0070*/  UISETP.GE.U32.AND UP0, UPT, UR4, 0x10, UPT ;  /* 0x000000100400788c */ /* 0x000fe4000bf06070 */
[----:B------:R-:W-:Y:S01]  /*0080*/  ULOP3.LUT UR5, UR4, 0xf, URZ, 0xc0, !UPT ;  /* 0x0000000f04057892 */ /* 0x000fe2000f8ec0ff */
[----:B------:R-:W3:Y:S01]  /*0090*/  LDCU.64 UR8, c[0x0][0x358] ;  /* 0x00006b00ff0877ac */ /* 0x000ee20008000a00 */
[----:B0-----:R-:W0:Y:S01]  /*00a0*/  I2F.U32.RP R0, UR10 ;  /* 0x0000000a00007d06 */ /* 0x001e220008209000 */
[----:B------:R-:W-:-:S07]  /*00b0*/  ISETP.NE.U32.AND P1, PT, RZ, UR10, PT ;  /* 0x0000000aff007c0c */ /* 0x000fce000bf25070 */
[----:B0-----:R-:W0:Y:S02]  /*00c0*/  MUFU.RCP R0, R0 ;  /* 0x0000000000007308 */ /* 0x001e240000001000 */
[----:B0-----:R-:W-:-:S06]  /*00d0*/  IADD3 R2, PT, PT, R0, 0xffffffe, RZ ;  /* 0x0ffffffe00027810 */ /* 0x001fcc0007ffe0ff */
[----:B------:R0:W4:Y:S02]  /*00e0*/  F2I.FTZ.U32.TRUNC.NTZ R3, R2 ;  /* 0x0000000200037305 */ /* 0x000124000021f000 */
[----:B0-----:R-:W-:Y:S01]  /*00f0*/  HFMA2 R2, -RZ, RZ, 0, 0 ;  /* 0x00000000ff027431 */ /* 0x001fe200000001ff */
[----:B----4-:R-:W-:-:S05]  /*0100*/  IADD3 R5, PT, PT, RZ, -R3, RZ ;  /* 0x80000003ff057210 */ /* 0x010fca0007ffe0ff */
[----:B------:R-:W-:-:S04]  /*0110*/  IMAD R5, R5, UR10, RZ ;  /* 0x0000000a05057c24 */ /* 0x000fc8000f8e02ff */
[----:B------:R-:W-:-:S06]  /*0120*/  IMAD.HI.U32 R3, R3, R5, R2 ;  /* 0x0000000503037227 */ /* 0x000fcc00078e0002 */
[----:B-1----:R-:W-:-:S05]  /*0130*/  IMAD.HI.U32 R3, R3, R4, RZ ;  /* 0x0000000403037227 */ /* 0x002fca00078e00ff */
[----:B------:R-:W-:-:S05]  /*0140*/  IADD3 R3, PT, PT, -R3, RZ, RZ ;  /* 0x000000ff03037210 */ /* 0x000fca0007ffe1ff */
[----:B------:R-:W-:Y:S02]  /*0150*/  IMAD R0, R3, UR10, R4 ;  /* 0x0000000a03007c24 */ /* 0x000fe4000f8e0204 */
[----:B------:R-:W2:Y:S03]  /*0160*/  S2R R3, SR_CTAID.X ;  /* 0x0000000000037919 */ /* 0x000ea60000002500 */
[----:B------:R-:W-:-:S13]  /*0170*/  ISETP.GE.U32.AND P0, PT, R0, UR10, PT ;  /* 0x0000000a00007c0c */ /* 0x000fda000bf06070 */
[----:B------:R-:W-:-:S04]  /*0180*/  @P0 IADD3 R0, PT, PT, R0, -UR10, RZ ;  /* 0x8000000a00000c10 */ /* 0x000fc8000fffe0ff */
[----:B------:R-:W-:-:S13]  /*0190*/  ISETP.GE.U32.AND P0, PT, R0, UR10, PT ;  /* 0x0000000a00007c0c */ /* 0x000fda000bf06070 */
[----:B------:R-:W-:Y:S02]  /*01a0*/  @P0 IADD3 R0, PT, PT, R0, -UR10, RZ ;  /* 0x8000000a00000c10 */ /* 0x000fe4000fffe0ff */
[----:B------:R-:W-:Y:S02]  /*01b0*/  @!P1 LOP3.LUT R0, RZ, UR10, RZ, 0x33, !PT ;  /* 0x0000000aff009c12 */ /* 0x000fe4000f8e33ff */
[----:B------:R-:W-:Y:S02]  /*01c0*/  ISETP.NE.AND P0, PT, RZ, UR5, PT ;  /* 0x00000005ff007c0c */ /* 0x000fe4000bf05270 */
[----:B------:R-:W-:-:S05]  /*01d0*/  IADD3 R2, PT, PT, -R0, R4, RZ ;  /* 0x0000000400027210 */ /* 0x000fca0007ffe1ff */
[----:B--2---:R-:W-:-:S04]  /*01e0*/  IMAD R3, R3, UR6, R2 ;  /* 0x0000000603037c24 */ /* 0x004fc8000f8e0202 */
[----:B------:R-:W-:Y:S01]  /*01f0*/  IMAD R0, R3, UR4, R0 ;  /* 0x0000000403007c24 */ /* 0x000fe2000f8e0200 */
[----:B------:R-:W-:Y:S01]  /*0200*/  MOV R3, RZ ;  /* 0x000000ff00037202 */ /* 0x000fe20000000f00 */
[----:B---3--:R-:W-:Y:S06]  /*0210*/  BRA.U !UP0, `(.L_x_5) ;  /* 0x0000000508687547 */ /* 0x008fec000b800000 */
[----:B------:R-:W0:Y:S01]  /*0220*/  LDC.64 R4, c[0x0][0x380] ;  /* 0x0000e000ff047b82 */ /* 0x000e220000000a00 */
[----:B------:R-:W-:Y:S01]  /*0230*/  ULOP3.LUT UR6, UR4, 0xfffffff0, URZ, 0xc0, !UPT ;  /* 0xfffffff004067892 */ /* 0x000fe2000f8ec0ff */
[----:B------:R-:W-:-:S03]  /*0240*/  MOV R9, RZ ;  /* 0x000000ff00097202 */ /* 0x000fc60000000f00 */
[----:B------:R-:W-:Y:S02]  /*0250*/  UIADD3 UR7, UPT, UPT, -UR6, URZ, URZ ;  /* 0x000000ff06077290 */ /* 0x000fe4000fffe1ff */
[----:B------:R-:W-:Y:S01]  /*0260*/  MOV R3, UR6 ;  /* 0x0000000600037c02 */ /* 0x000fe20008000f00 */
[----:B------:R-:W1:Y:S09]  /*0270*/  LDC.64 R6, c[0x0][0x388] ;  /* 0x0000e200ff067b82 */ /* 0x000e720000000a00 */
.L_x_6:
[----:B--2---:R-:W-:-:S04]  /*0280*/  IMAD R11, R9, UR10, R0 ;  /* 0x0000000a090b7c24 */ /* 0x004fc8000f8e0200 */
[----:B-1----:R-:W-:-:S05]  /*0290*/  IMAD.WIDE.U32 R12, R11, 0x8, R6 ;  /* 0x000000080b0c7825 */ /* 0x002fca00078e0006 */
[----:B------:R-:W2:Y:S01]  /*02a0*/  LDG.E.64 R22, desc[UR8][R12.64] ;  /* 0x000000080c167981 */ /* 0x000ea2000c1e1b00 */
[C---:B------:R-:W-:Y:S01]  /*02b0*/  IADD3 R15, PT, PT, R11.reuse, UR10, RZ ;  /* 0x0000000a0b0f7c10 */ /* 0x040fe2000fffe0ff */
[----:B0-----:R-:W-:-:S04]  /*02c0*/  IMAD.WIDE.U32 R10, R11, 0x8, R4 ;  /* 0x000000080b0a7825 */ /* 0x001fc800078e0004 */
[C---:B------:R-:W-:Y:S01]  /*02d0*/  IMAD.WIDE.U32 R16, R15.reuse, 0x8, R6 ;  /* 0x000000080f107825 */ /* 0x040fe200078e0006 */
[C---:B------:R-:W-:Y:S01]  /*02e0*/  IADD3 R21, PT, PT, R15.reuse, UR10, RZ ;  /* 0x0000000a0f157c10 */ /* 0x040fe2000fffe0ff */
[----:B--2---:R0:W-:Y:S04]  /*02f0*/  STG.E.64 desc[UR8][R10.64], R22 ;  /* 0x000000160a007986 */ /* 0x0041e8000c101b08 */
[----:B------:R-:W2:Y:S01]  /*0300*/  LDG.E.64 R24, desc[UR8][R16.64] ;  /* 0x0000000810187981 */ /* 0x000ea2000c1e1b00 */
[----:B------:R-:W-:-:S04]  /*0310*/  IMAD.WIDE.U32 R14, R15, 0x8, R4 ;  /* 0x000000080f0e7825 */ /* 0x000fc800078e0004 */
        /* <DEDUP_REMOVED lines=8> */
[----:B0-----:R-:W3:Y:S01]  /*03a0*/  LDG.E.64 R22, desc[UR8][R20.64] ;  /* 0x0000000814167981 */ /* 0x001ee2000c1e1b00 */
[----:B------:R-:W-:-:S04]  /*03b0*/  IMAD.WIDE.U32 R10, R29, 0x8, R4 ;  /* 0x000000081d0a7825 */ /* 0x000fc800078e0004 */
[C---:B------:R-:W-:Y:S01]  /*03c0*/  IMAD.WIDE.U32 R16, R2.reuse, 0x8, R6 ;  /* 0x0000000802107825 */ /* 0x040fe200078e0006 */
[C---:B------:R-:W-:Y:S01]  /*03d0*/  IADD3 R29, PT, PT, R2.reuse, UR10, RZ ;  /* 0x0000000a021d7c10 */ /* 0x040fe2000fffe0ff */
[----:B---3--:R0:W-:Y:S04]  /*03e0*/  STG.E.64 desc[UR8][R10.64], R22 ;  /* 0x000000160a007986 */ /* 0x0081e8000c101b08 */
[----:B-1----:R-:W3:Y:S01]  /*03f0*/  LDG.E.64 R24, desc[UR8][R16.64] ;  /* 0x0000000810187981 */ /* 0x002ee2000c1e1b00 */
[----:B------:R-:W-:-:S04]  /*0400*/  IMAD.WIDE.U32 R14, R2, 0x8, R4 ;  /* 0x00000008020e7825 */ /* 0x000fc800078e0004 */
[C---:B------:R-:W-:Y:S01]  /*0410*/  IMAD.WIDE.U32 R18, R29.reuse, 0x8, R6 ;  /* 0x000000081d127825 */ /* 0x040fe200078e0006 */
[C---:B------:R-:W-:Y:S01]  /*0420*/  IADD3 R2, PT, PT, R29.reuse, UR10, RZ ;  /* 0x0000000a1d027c10 */ /* 0x040fe2000fffe0ff */
[----:B---3--:R1:W-:Y:S04]  /*0430*/  STG.E.64 desc[UR8][R14.64], R24 ;  /* 0x000000180e007986 */ /* 0x0083e8000c101b08 */
[----:B--2---:R-:W2:Y:S01]  /*0440*/  LDG.E.64 R26, desc[UR8][R18.64] ;  /* 0x00000008121a7981 */ /* 0x004ea2000c1e1b00 */
        /* <DEDUP_REMOVED lines=37> */
[C---:B-1----:R-:W-:Y:S01]  /*06a0*/  IADD3 R25, PT, PT, R29.reuse, UR10, RZ ;  /* 0x0000000a1d197c10 */ /* 0x042fe2000fffe0ff */
[----:B---3--:R0:W-:Y:S04]  /*06b0*/  STG.E.64 desc[UR8][R10.64], R22 ;  /* 0x000000160a007986 */ /* 0x0081e8000c101b08 */
[----:B------:R-:W3:Y:S01]  /*06c0*/  LDG.E.64 R16, desc[UR8][R16.64] ;  /* 0x0000000810107981 */ /* 0x000ee2000c1e1b00 */
[----:B------:R-:W-:-:S04]  /*06d0*/  IMAD.WIDE.U32 R14, R29, 0x8, R4 ;  /* 0x000000081d0e7825 */ /* 0x000fc800078e0004 */
[C---:B------:R-:W-:Y:S01]  /*06e0*/  IMAD.WIDE.U32 R18, R25.reuse, 0x8, R6 ;  /* 0x0000000819127825 */ /* 0x040fe200078e0006 */
[C---:B--2---:R-:W-:Y:S01]  /*06f0*/  IADD3 R27, PT, PT, R25.reuse, UR10, RZ ;  /* 0x0000000a191b7c10 */ /* 0x044fe2000fffe0ff */
[----:B---3--:R2:W-:Y:S04]  /*0700*/  STG.E.64 desc[UR8][R14.64], R16 ;  /* 0x000000100e007986 */ /* 0x0085e8000c101b08 */
[----:B------:R-:W3:Y:S01]  /*0710*/  LDG.E.64 R18, desc[UR8][R18.64] ;  /* 0x0000000812127981 */ /* 0x000ee2000c1e1b00 */
[----:B------:R-:W-:-:S04]  /*0720*/  IMAD.WIDE.U32 R12, R25, 0x8, R4 ;  /* 0x00000008190c7825 */ /* 0x000fc800078e0004 */
[C---:B------:R-:W-:Y:S01]  /*0730*/  IMAD.WIDE.U32 R20, R27.reuse, 0x8, R6 ;  /* 0x000000081b147825 */ /* 0x040fe200078e0006 */
[----:B---3--:R2:W-:Y:S05]  /*0740*/  STG.E.64 desc[UR8][R12.64], R18 ;  /* 0x000000120c007986 */ /* 0x0085ea000c101b08 */
[----:B------:R-:W3:Y:S01]  /*0750*/  LDG.E.64 R20, desc[UR8][R20.64] ;  /* 0x0000000814147981 */ /* 0x000ee2000c1e1b00 */
[----:B0-----:R-:W-:Y:S01]  /*0760*/  IMAD.WIDE.U32 R10, R27, 0x8, R4 ;  /* 0x000000081b0a7825 */ /* 0x001fe200078e0004 */
[----:B------:R-:W-:Y:S01]  /*0770*/  UIADD3 UR7, UPT, UPT, UR7, 0x10, URZ ;  /* 0x0000001007077890 */ /* 0x000fe2000fffe0ff */
[----:B------:R-:W-:-:S03]  /*0780*/  IADD3 R9, PT, PT, R9, 0x10, RZ ;  /* 0x0000001009097810 */ /* 0x000fc60007ffe0ff */
[----:B------:R-:W-:Y:S01]  /*0790*/  UISETP.NE.AND UP0, UPT, UR7, URZ, UPT ;  /* 0x000000ff0700728c */ /* 0x000fe2000bf05270 */
[----:B---3--:R2:W-:Y:S08]  /*07a0*/  STG.E.64 desc[UR8][R10.64], R20 ;  /* 0x000000140a007986 */ /* 0x0085f0000c101b08 */
[----:B------:R-:W-:Y:S05]  /*07b0*/  BRA.U UP0, `(.L_x_6) ;  /* 0xfffffff900b07547 */ /* 0x000fea000b83ffff */
.L_x_5:
[----:B------:R-:W-:Y:S05]  /*07c0*/  @!P0 EXIT ;  /* 0x000000000000894d */ /* 0x000fea0003800000 */
[----:B------:R-:W-:Y:S02]  /*07d0*/  UISETP.GE.U32.AND UP0, UPT, UR5, 0x8, UPT ;  /* 0x000000080500788c */ /* 0x000fe4000bf06070 */
[----:B------:R-:W-:-:S06]  /*07e0*/  ULOP3.LUT UR6, UR4, 0x7, URZ, 0xc0, !UPT ;  /* 0x0000000704067892 */ /* 0x000fcc000f8ec0ff */
[----:B------:R-:W-:Y:S01]  /*07f0*/  ISETP.NE.AND P0, PT, RZ, UR6, PT ;  /* 0x00000006ff007c0c */ /* 0x000fe2000bf05270 */
[----:B------:R-:W-:-:S12]  /*0800*/  BRA.U !UP0, `(.L_x_7) ;  /* 0x0000000108ac7547 */ /* 0x000fd8000b800000 */
[----:B------:R-:W2:Y:S01]  /*0810*/  LDC.64 R4, c[0x0][0x388] ;  /* 0x0000e200ff047b82 */ /* 0x000ea20000000a00 */
[----:B------:R-:W-:-:S07]  /*0820*/  IMAD R9, R3, UR10, R0 ;  /* 0x0000000a03097c24 */ /* 0x000fce000f8e0200 */
[----:B------:R-:W0:Y:S01]  /*0830*/  LDC.64 R6, c[0x0][0x380] ;  /* 0x0000e000ff067b82 */ /* 0x000e220000000a00 */
[----:B--2---:R-:W-:-:S05]  /*0840*/  IMAD.WIDE.U32 R10, R9, 0x8, R4 ;  /* 0x00000008090a7825 */ /* 0x004fca00078e0004 */
        /* <DEDUP_REMOVED lines=26> */
[----:B------:R-:W2:Y:S01]  /*09f0*/  LDG.E.64 R16, desc[UR8][R16.64] ;  /* 0x0000000810107981 */ /* 0x000ea2000c1e1b00 */
[----:B------:R-:W-:-:S04]  /*0a00*/  IMAD.WIDE.U32 R10, R23, 0x8, R6 ;  /* 0x00000008170a7825 */ /* 0x000fc800078e0006 */
[C---:B------:R-:W-:Y:S01]  /*0a10*/  IMAD.WIDE.U32 R18, R25.reuse, 0x8, R4 ;  /* 0x0000000819127825 */ /* 0x040fe200078e0004 */
[C---:B0-----:R-:W-:Y:S01]  /*0a20*/  IADD3 R21, PT, PT, R25.reuse, UR10, RZ ;  /* 0x0000000a19157c10 */ /* 0x041fe2000fffe0ff */
[----:B--2---:R1:W-:Y:S04]  /*0a30*/  STG.E.64 desc[UR8][R10.64], R16 ;  /* 0x000000100a007986 */ /* 0x0043e8000c101b08 */
[----:B------:R-:W2:Y:S01]  /*0a40*/  LDG.E.64 R18, desc[UR8][R18.64] ;  /* 0x0000000812127981 */ /* 0x000ea2000c1e1b00 */
[----:B------:R-:W-:-:S04]  /*0a50*/  IMAD.WIDE.U32 R8, R25, 0x8, R6 ;  /* 0x0000000819087825 */ /* 0x000fc800078e0006 */
[C---:B------:R-:W-:Y:S01]  /*0a60*/  IMAD.WIDE.U32 R4, R21.reuse, 0x8, R4 ;  /* 0x0000000815047825 */ /* 0x040fe200078e0004 */
[----:B--2---:R1:W-:Y:S05]  /*0a70*/  STG.E.64 desc[UR8][R8.64], R18 ;  /* 0x0000001208007986 */ /* 0x0043ea000c101b08 */
[----:B------:R-:W2:Y:S01]  /*0a80*/  LDG.E.64 R4, desc[UR8][R4.64] ;  /* 0x0000000804047981 */ /* 0x000ea2000c1e1b00 */
[----:B------:R-:W-:Y:S01]  /*0a90*/  IMAD.WIDE.U32 R6, R21, 0x8, R6 ;  /* 0x0000000815067825 */ /* 0x000fe200078e0006 */
[----:B------:R-:W-:-:S04]  /*0aa0*/  IADD3 R3, PT, PT, R3, 0x8, RZ ;  /* 0x0000000803037810 */ /* 0x000fc80007ffe0ff */
[----:B--2---:R1:W-:Y:S03]  /*0ab0*/  STG.E.64 desc[UR8][R6.64], R4 ;  /* 0x0000000406007986 */ /* 0x0043e6000c101b08 */
.L_x_7:
[----:B------:R-:W-:Y:S05]  /*0ac0*/  @!P0 EXIT ;  /* 0x000000000000894d */ /* 0x000fea0003800000 */
[----:B------:R-:W-:Y:S02]  /*0ad0*/  UISETP.GE.U32.AND UP0, UPT, UR6, 0x4, UPT ;  /* 0x000000040600788c */ /* 0x000fe4000bf06070 */
[----:B------:R-:W-:-:S06]  /*0ae0*/  ULOP3.LUT UR4, UR4, 0x3, URZ, 0xc0, !UPT ;  /* 0x0000000304047892 */ /* 0x000fcc000f8ec0ff */
[----:B------:R-:W-:Y:S01]  /*0af0*/  ISETP.NE.AND P0, PT, RZ, UR4, PT ;  /* 0x00000004ff007c0c */ /* 0x000fe2000bf05270 */
[----:B------:R-:W-:-:S12]  /*0b00*/  BRA.U !UP0, `(.L_x_8) ;  /* 0x00000001085c7547 */ /* 0x000fd8000b800000 */
[----:B-1----:R-:W2:Y:S01]  /*0b10*/  LDC.64 R6, c[0x0][0x388] ;  /* 0x0000e200ff067b82 */ /* 0x002ea20000000a00 */
        /* <DEDUP_REMOVED lines=22> */
.L_x_8:
[----:B------:R-:W-:Y:S05]  /*0c80*/  @!P0 EXIT ;  /* 0x000000000000894d */ /* 0x000fea0003800000 */
[----:B01----:R-:W0:Y:S01]  /*0c90*/  LDC.64 R8, c[0x0][0x380] ;  /* 0x0000e000ff087b82 */ /* 0x003e220000000a00 */
[----:B------:R-:W-:-:S07]  /*0ca0*/  UIADD3 UR4, UPT, UPT, -UR4, URZ, URZ ;  /* 0x000000ff04047290 */ /* 0x000fce000fffe1ff */
[----:B--2---:R-:W1:Y:S05]  /*0cb0*/  LDC.64 R10, c[0x0][0x388] ;  /* 0x0000e200ff0a7b82 */ /* 0x004e6a0000000a00 */
.L_x_9:
[----:B--2---:R-:W-:-:S04]  /*0cc0*/  IMAD R5, R3, UR10, R0 ;  /* 0x0000000a03057c24 */ /* 0x004fc8000f8e0200 */
[----:B-1----:R-:W-:-:S06]  /*0cd0*/  IMAD.WIDE.U32 R6, R5, 0x8, R10 ;  /* 0x0000000805067825 */ /* 0x002fcc00078e000a */
[----:B------:R-:W2:Y:S01]  /*0ce0*/  LDG.E.64 R6, desc[UR8][R6.64] ;  /* 0x0000000806067981 */ /* 0x000ea2000c1e1b00 */
[----:B0-----:R-:W-:Y:S01]  /*0cf0*/  IMAD.WIDE.U32 R4, R5, 0x8, R8 ;  /* 0x0000000805047825 */ /* 0x001fe200078e0008 */
[----:B------:R-:W-:Y:S01]  /*0d00*/  UIADD3 UR4, UPT, UPT, UR4, 0x1, URZ ;  /* 0x0000000104047890 */ /* 0x000fe2000fffe0ff */
[----:B------:R-:W-:-:S03]  /*0d10*/  IADD3 R3, PT, PT, R3, 0x1, RZ ;  /* 0x0000000103037810 */ /* 0x000fc60007ffe0ff */
[----:B------:R-:W-:Y:S01]  /*0d20*/  UISETP.NE.AND UP0, UPT, UR4, URZ, UPT ;  /* 0x000000ff0400728c */ /* 0x000fe2000bf05270 */
[----:B--2---:R2:W-:Y:S08]  /*0d30*/  STG.E.64 desc[UR8][R4.64], R6 ;  /* 0x0000000604007986 */ /* 0x0045f0000c101b08 */
[----:B------:R-:W-:Y:S05]  /*0d40*/  BRA.U UP0, `(.L_x_9) ;  /* 0xfffffffd00dc7547 */ /* 0x000fea000b83ffff */
[----:B------:R-:W-:Y:S05]  /*0d50*/  EXIT ;  /* 0x000000000000794d */ /* 0x000fea0003800000 */
.L_x_10:
        /* <DEDUP_REMOVED lines=10> */
.L_x_30:


//--------------------- .text._Z9oftKernelIiEvPT_S1_jjjj --------------------------
	.section	.text._Z9oftKernelIiEvPT_S1_jjjj,"ax",@progbits
	.align	128
        .global         _Z9oftKernelIiEvPT_S1_jjjj
        .type           _Z9oftKernelIiEvPT_S1_jjjj,@function
        .size           _Z9oftKernelIiEvPT_S1_jjjj,(.L_x_31 - _Z9oftKernelIiEvPT_S1_jjjj)
        .other          _Z9oftKernelIiEvPT_S1_jjjj,@"STO_CUDA_ENTRY STV_DEFAULT"
_Z9oftKernelIiEvPT_S1_jjjj:
.text._Z9oftKernelIiEvPT_S1_jjjj:
        /* <DEDUP_REMOVED lines=40> */
.L_x_12:
[----:B--2---:R-:W-:-:S04]  /*0280*/  IMAD R13, R9, UR10, R0 ;  /* 0x0000000a090d7c24 */ /* 0x004fc8000f8e0200 */
[----:B-1----:R-:W-:-:S05]  /*0290*/  IMAD.WIDE.U32 R10, R13, 0x4, R6 ;  /* 0x000000040d0a7825 */ /* 0x002fca00078e0006 */
[----:B------:R-:W2:Y:S01]  /*02a0*/  LDG.E R23, desc[UR8][R10.64] ;  /* 0x000000080a177981 */ /* 0x000ea2000c1e1900 */
[C---:B------:R-:W-:Y:S01]  /*02b0*/  IADD3 R17, PT, PT, R13.reuse, UR10, RZ ;  /* 0x0000000a0d117c10 */ /* 0x040fe2000fffe0ff */
[----:B0-----:R-:W-:-:S04]  /*02c0*/  IMAD.WIDE.U32 R12, R13, 0x4, R4 ;  /* 0x000000040d0c7825 */ /* 0x001fc800078e0004 */
[C---:B------:R-:W-:Y:S01]  /*02d0*/  IMAD.WIDE.U32 R14, R17.reuse, 0x4, R6 ;  /* 0x00000004110e7825 */ /* 0x040fe200078e0006 */
[C---:B------:R-:W-:Y:S01]  /*02e0*/  IADD3 R21, PT, PT, R17.reuse, UR10, RZ ;  /* 0x0000000a11157c10 */ /* 0x040fe2000fffe0ff */
[----:B--2---:R0:W-:Y:S04]  /*02f0*/  STG.E desc[UR8][R12.64], R23 ;  /* 0x000000170c007986 */ /* 0x0041e8000c101908 */
[----:B------:R-:W2:Y:S01]  /*0300*/  LDG.E R25, desc[UR8][R14.64] ;  /* 0x000000080e197981 */ /* 0x000ea2000c1e1900 */
[----:B------:R-:W-:-:S04]  /*0310*/  IMAD.WIDE.U32 R16, R17, 0x4, R4 ;  /* 0x0000000411107825 */ /* 0x000fc800078e0004 */
        /* <DEDUP_REMOVED lines=8> */
[----:B0-----:R-:W3:Y:S01]  /*03a0*/  LDG.E R23, desc[UR8][R20.64] ;  /* 0x0000000814177981 */ /* 0x001ee2000c1e1900 */
[----:B------:R-:W-:-:S04]  /*03b0*/  IMAD.WIDE.U32 R12, R29, 0x4, R4 ;  /* 0x000000041d0c7825 */ /* 0x000fc800078e0004 */
[C---:B------:R-:W-:Y:S01]  /*03c0*/  IMAD.WIDE.U32 R14, R2.reuse, 0x4, R6 ;  /* 0x00000004020e7825 */ /* 0x040fe200078e0006 */
[C---:B------:R-:W-:Y:S01]  /*03d0*/  IADD3 R29, PT, PT, R2.reuse, UR10, RZ ;  /* 0x0000000a021d7c10 */ /* 0x040fe2000fffe0ff */
[----:B---3--:R0:W-:Y:S04]  /*03e0*/  STG.E desc[UR8][R12.64], R23 ;  /* 0x000000170c007986 */ /* 0x0081e8000c101908 */
[----:B-1----:R-:W3:Y:S01]  /*03f0*/  LDG.E R25, desc[UR8][R14.64] ;  /* 0x000000080e197981 */ /* 0x002ee2000c1e1900 */
[----:B------:R-:W-:-:S04]  /*0400*/  IMAD.WIDE.U32 R16, R2, 0x4, R4 ;  /* 0x0000000402107825 */ /* 0x000fc800078e0004 */
[C---:B------:R-:W-:Y:S01]  /*0410*/  IMAD.WIDE.U32 R18, R29.reuse, 0x4, R6 ;  /* 0x000000041d127825 */ /* 0x040fe200078e0006 */
[C---:B------:R-:W-:Y:S01]  /*0420*/  IADD3 R2, PT, PT, R29.reuse, UR10, RZ ;  /* 0x0000000a1d027c10 */ /* 0x040fe2000fffe0ff */
[----:B---3--:R1:W-:Y:S04]  /*0430*/  STG.E desc[UR8][R16.64], R25 ;  /* 0x0000001910007986 */ /* 0x0083e8000c101908 */
[----:B--2---:R-:W2:Y:S01]  /*0440*/  LDG.E R27, desc[UR8][R18.64] ;  /* 0x00000008121b7981 */ /* 0x004ea2000c1e1900 */
        /* <DEDUP_REMOVED lines=37> */
[C---:B-1----:R-:W-:Y:S01]  /*06a0*/  IADD3 R25, PT, PT, R29.reuse, UR10, RZ ;  /* 0x0000000a1d197c10 */ /* 0x042fe2000fffe0ff */
[----:B---3--:R0:W-:Y:S04]  /*06b0*/  STG.E desc[UR8][R12.64], R23 ;  /* 0x000000170c007986 */ /* 0x0081e8000c101908 */
[----:B------:R-:W3:Y:S01]  /*06c0*/  LDG.E R15, desc[UR8][R14.64] ;  /* 0x000000080e0f7981 */ /* 0x000ee2000c1e1900 */
[----:B------:R-:W-:-:S04]  /*06d0*/  IMAD.WIDE.U32 R16, R29, 0x4, R4 ;  /* 0x000000041d107825 */ /* 0x000fc800078e0004 */
[C---:B------:R-:W-:Y:S01]  /*06e0*/  IMAD.WIDE.U32 R18, R25.reuse, 0x4, R6 ;  /* 0x0000000419127825 */ /* 0x040fe200078e0006 */
[C---:B--2---:R-:W-:Y:S01]  /*06f0*/  IADD3 R27, PT, PT, R25.reuse, UR10, RZ ;  /* 0x0000000a191b7c10 */ /* 0x044fe2000fffe0ff */
[----:B---3--:R2:W-:Y:S04]  /*0700*/  STG.E desc[UR8][R16.64], R15 ;  /* 0x0000000f10007986 */ /* 0x0085e8000c101908 */
[----:B------:R-:W3:Y:S01]  /*0710*/  LDG.E R19, desc[UR8][R18.64] ;  /* 0x0000000812137981 */ /* 0x000ee2000c1e1900 */
[----:B------:R-:W-:-:S04]  /*0720*/  IMAD.WIDE.U32 R10, R25, 0x4, R4 ;  /* 0x00000004190a7825 */ /* 0x000fc800078e0004 */
[C---:B------:R-:W-:Y:S01]  /*0730*/  IMAD.WIDE.U32 R20, R27.reuse, 0x4, R6 ;  /* 0x000000041b147825 */ /* 0x040fe200078e0006 */
[----:B---3--:R2:W-:Y:S05]  /*0740*/  STG.E desc[UR8][R10.64], R19 ;  /* 0x000000130a007986 */ /* 0x0085ea000c101908 */
[----:B------:R-:W3:Y:S01]  /*0750*/  LDG.E R21, desc[UR8][R20.64] ;  /* 0x0000000814157981 */ /* 0x000ee2000c1e1900 */
[----:B0-----:R-:W-:Y:S01]  /*0760*/  IMAD.WIDE.U32 R12, R27, 0x4, R4 ;  /* 0x000000041b0c7825 */ /* 0x001fe200078e0004 */
[----:B------:R-:W-:Y:S01]  /*0770*/  UIADD3 UR7, UPT, UPT, UR7, 0x10, URZ ;  /* 0x0000001007077890 */ /* 0x000fe2000fffe0ff */
[----:B------:R-:W-:-:S03]  /*0780*/  IADD3 R9, PT, PT, R9, 0x10, RZ ;  /* 0x0000001009097810 */ /* 0x000fc60007ffe0ff */
[----:B------:R-:W-:Y:S01]  /*0790*/  UISETP.NE.AND UP0, UPT, UR7, URZ, UPT ;  /* 0x000000ff0700728c */ /* 0x000fe2000bf05270 */
[----:B---3--:R2:W-:Y:S08]  /*07a0*/  STG.E desc[UR8][R12.64], R21 ;  /* 0x000000150c007986 */ /* 0x0085f0000c101908 */
[----:B------:R-:W-:Y:S05]  /*07b0*/  BRA.U UP0, `(.L_x_12) ;  /* 0xfffffff900b07547 */ /* 0x000fea000b83ffff */
.L_x_11:
[----:B------:R-:W-:Y:S05]  /*07c0*/  @!P0 EXIT ;  /* 0x000000000000894d */ /* 0x000fea0003800000 */
[----:B------:R-:W-:Y:S02]  /*07d0*/  UISETP.GE.U32.AND UP0, UPT, UR5, 0x8, UPT ;  /* 0x000000080500788c */ /* 0x000fe4000bf06070 */
[----:B------:R-:W-:-:S06]  /*07e0*/  ULOP3.LUT UR6, UR4, 0x7, URZ, 0xc0, !UPT ;  /* 0x0000000704067892 */ /* 0x000fcc000f8ec0ff */
[----:B------:R-:W-:Y:S01]  /*07f0*/  ISETP.NE.AND P0, PT, RZ, UR6, PT ;  /* 0x00000006ff007c0c */ /* 0x000fe2000bf05270 */
[----:B------:R-:W-:-:S12]  /*0800*/  BRA.U !UP0, `(.L_x_13) ;  /* 0x0000000108ac7547 */ /* 0x000fd8000b800000 */
[----:B------:R-:W0:Y:S01]  /*0810*/  LDC.64 R4, c[0x0][0x388] ;  /* 0x0000e200ff047b82 */ /* 0x000e220000000a00 */
[----:B--2---:R-:W-:-:S07]  /*0820*/  IMAD R11, R3, UR10, R0 ;  /* 0x0000000a030b7c24 */ /* 0x004fce000f8e0200 */
[----:B------:R-:W1:Y:S01]  /*0830*/  LDC.64 R6, c[0x0][0x380] ;  /* 0x0000e000ff067b82 */ /* 0x000e620000000a00 */
[----:B0-----:R-:W-:-:S05]  /*0840*/  IMAD.WIDE.U32 R8, R11, 0x4, R4 ;  /* 0x000000040b087825 */ /* 0x001fca00078e0004 */
[----:B------:R-:W2:Y:S01]  /*0850*/  LDG.E R21, desc[UR8][R8.64] ;  /* 0x0000000808157981 */ /* 0x000ea2000c1e1900 */
[C---:B------:R-:W-:Y:S01]  /*0860*/  IADD3 R15, PT, PT, R11.reuse, UR10, RZ ;  /* 0x0000000a0b0f7c10 */ /* 0x040fe2000fffe0ff */
[----:B-1----:R-:W-:-:S04]  /*0870*/  IMAD.WIDE.U32 R10, R11, 0x4, R6 ;  /* 0x000000040b0a7825 */ /* 0x002fc800078e0006 */
        /* <DEDUP_REMOVED lines=23> */
[----:B------:R-:W2:Y:S01]  /*09f0*/  LDG.E R17, desc[UR8][R16.64] ;  /* 0x0000000810117981 */ /* 0x000ea2000c1e1900 */
[----:B------:R-:W-:-:S04]  /*0a00*/  IMAD.WIDE.U32 R8, R23, 0x4, R6 ;  /* 0x0000000417087825 */ /* 0x000fc800078e0006 */
[C---:B------:R-:W-:Y:S01]  /*0a10*/  IMAD.WIDE.U32 R18, R25.reuse, 0x4, R4 ;  /* 0x0000000419127825 */ /* 0x040fe200078e0004 */
[C---:B0-----:R-:W-:Y:S01]  /*0a20*/  IADD3 R21, PT, PT, R25.reuse, UR10, RZ ;  /* 0x0000000a19157c10 */ /* 0x041fe2000fffe0ff */
[----:B--2---:R1:W-:Y:S04]  /*0a30*/  STG.E desc[UR8][R8.64], R17 ;  /* 0x0000001108007986 */ /* 0x0043e8000c101908 */
[----:B------:R-:W2:Y:S01]  /*0a40*/  LDG.E R19, desc[UR8][R18.64] ;  /* 0x0000000812137981 */ /* 0x000ea2000c1e1900 */
[----:B------:R-:W-:-:S04]  /*0a50*/  IMAD.WIDE.U32 R10, R25, 0x4, R6 ;  /* 0x00000004190a7825 */ /* 0x000fc800078e0006 */
[C---:B------:R-:W-:Y:S01]  /*0a60*/  IMAD.WIDE.U32 R4, R21.reuse, 0x4, R4 ;  /* 0x0000000415047825 */ /* 0x040fe200078e0004 */
[----:B--2---:R1:W-:Y:S05]  /*0a70*/  STG.E desc[UR8][R10.64], R19 ;  /* 0x000000130a007986 */ /* 0x0043ea000c101908 */
[----:B------:R-:W2:Y:S01]  /*0a80*/  LDG.E R5, desc[UR8][R4.64] ;  /* 0x0000000804057981 */ /* 0x000ea2000c1e1900 */
[----:B------:R-:W-:Y:S01]  /*0a90*/  IMAD.WIDE.U32 R6, R21, 0x4, R6 ;  /* 0x0000000415067825 */ /* 0x000fe200078e0006 */
[----:B------:R-:W-:-:S04]  /*0aa0*/  IADD3 R3, PT, PT, R3, 0x8, RZ ;  /* 0x0000000803037810 */ /* 0x000fc80007ffe0ff */
[----:B--2---:R1:W-:Y:S03]  /*0ab0*/  STG.E desc[UR8][R6.64], R5 ;  /* 0x0000000506007986 */ /* 0x0043e6000c101908 */
.L_x_13:
[----:B------:R-:W-:Y:S05]  /*0ac0*/  @!P0 EXIT ;  /* 0x000000000000894d */ /* 0x000fea0003800000 */
[----:B------:R-:W-:Y:S02]  /*0ad0*/  UISETP.GE.U32.AND UP0, UPT, UR6, 0x4, UPT ;  /* 0x000000040600788c */ /* 0x000fe4000bf06070 */
[----:B------:R-:W-:-:S06]  /*0ae0*/  ULOP3.LUT UR4, UR4, 0x3, URZ, 0xc0, !UPT ;  /* 0x0000000304047892 */ /* 0x000fcc000f8ec0ff */
[----:B------:R-:W-:Y:S01]  /*0af0*/  ISETP.NE.AND P0, PT, RZ, UR4, PT ;  /* 0x00000004ff007c0c */ /* 0x000fe2000bf05270 */
[----:B------:R-:W-:-:S12]  /*0b00*/  BRA.U !UP0, `(.L_x_14) ;  /* 0x00000001085c7547 */ /* 0x000fd8000b800000 */
[----:B-1----:R-:W0:Y:S01]  /*0b10*/  LDC.64 R6, c[0x0][0x388] ;  /* 0x0000e200ff067b82 */ /* 0x002e220000000a00 */
        /* <DEDUP_REMOVED lines=22> */
.L_x_14:
[----:B------:R-:W-:Y:S05]  /*0c80*/  @!P0 EXIT ;  /* 0x000000000000894d */ /* 0x000fea0003800000 */
[----:B012---:R-:W0:Y:S01]  /*0c90*/  LDC.64 R10, c[0x0][0x380] ;  /* 0x0000e000ff0a7b82 */ /* 0x007e220000000a00 */
[----:B------:R-:W-:-:S07]  /*0ca0*/  UIADD3 UR4, UPT, UPT, -UR4, URZ, URZ ;  /* 0x000000ff04047290 */ /* 0x000fce000fffe1ff */
[----:B------:R-:W1:Y:S05]  /*0cb0*/  LDC.64 R8, c[0x0][0x388] ;  /* 0x0000e200ff087b82 */ /* 0x000e6a0000000a00 */
.L_x_15:
[----:B--2---:R-:W-:-:S04]  /*0cc0*/  IMAD R7, R3, UR10, R0 ;  /* 0x0000000a03077c24 */ /* 0x004fc8000f8e0200 */
[----:B-1----:R-:W-:-:S06]  /*0cd0*/  IMAD.WIDE.U32 R4, R7, 0x4, R8 ;  /* 0x0000000407047825 */ /* 0x002fcc00078e0008 */
[----:B------:R-:W2:Y:S01]  /*0ce0*/  LDG.E R5, desc[UR8][R4.64] ;  /* 0x0000000804057981 */ /* 0x000ea2000c1e1900 */
[----:B0-----:R-:W-:Y:S01]  /*0cf0*/  IMAD.WIDE.U32 R6, R7, 0x4, R10 ;  /* 0x0000000407067825 */ /* 0x001fe200078e000a */
[----:B------:R-:W-:Y:S01]  /*0d00*/  UIADD3 UR4, UPT, UPT, UR4, 0x1, URZ ;  /* 0x0000000104047890 */ /* 0x000fe2000fffe0ff */
[----:B------:R-:W-:-:S03]  /*0d10*/  IADD3 R3, PT, PT, R3, 0x1, RZ ;  /* 0x0000000103037810 */ /* 0x000fc60007ffe0ff */
[----:B------:R-:W-:Y:S01]  /*0d20*/  UISETP.NE.AND UP0, UPT, UR4, URZ, UPT ;  /* 0x000000ff0400728c */ /* 0x000fe2000bf05270 */
[----:B--2---:R2:W-:Y:S08]  /*0d30*/  STG.E desc[UR8][R6.64], R5 ;  /* 0x0000000506007986 */ /* 0x0045f0000c101908 */
[----:B------:R-:W-:Y:S05]  /*0d40*/  BRA.U UP0, `(.L_x_15) ;  /* 0xfffffffd00dc7547 */ /* 0x000fea000b83ffff */
[----:B------:R-:W-:Y:S05]  /*0d50*/  EXIT ;  /* 0x000000000000794d */ /* 0x000fea0003800000 */
.L_x_16:
        /* <DEDUP_REMOVED lines=10> */
.L_x_31:


//--------------------- .text._Z9oftKernelIsEvPT_S1_jjjj --------------------------
	.section	.text._Z9oftKernelIsEvPT_S1_jjjj,"ax",@progbits
	.align	128
        .global         _Z9oftKernelIsEvPT_S1_jjjj
        .type           _Z9oftKernelIsEvPT_S1_jjjj,@function
        .size           _Z9oftKernelIsEvPT_S1_jjjj,(.L_x_32 - _Z9oftKernelIsEvPT_S1_jjjj)
        .other          _Z9oftKernelIsEvPT_S1_jjjj,@"STO_CUDA_ENTRY STV_DEFAULT"
_Z9oftKernelIsEvPT_S1_jjjj:
.text._Z9oftKernelIsEvPT_S1_jjjj:
        /* <DEDUP_REMOVED lines=40> */
.L_x_18:
[----:B--2---:R-:W-:-:S04]  /*0280*/  IMAD R13, R9, UR10, R0 ;  /* 0x0000000a090d7c24 */ /* 0x004fc8000f8e0200 */
[----:B-1----:R-:W-:-:S05]  /*0290*/  IMAD.WIDE.U32 R10, R13, 0x2, R6 ;  /* 0x000000020d0a7825 */ /* 0x002fca00078e0006 */
[----:B------:R-:W2:Y:S01]  /*02a0*/  LDG.E.U16 R23, desc[UR8][R10.64] ;  /* 0x000000080a177981 */ /* 0x000ea2000c1e1500 */
[C---:B------:R-:W-:Y:S01]  /*02b0*/  IADD3 R17, PT, PT, R13.reuse, UR10, RZ ;  /* 0x0000000a0d117c10 */ /* 0x040fe2000fffe0ff */
[----:B0-----:R-:W-:-:S04]  /*02c0*/  IMAD.WIDE.U32 R12, R13, 0x2, R4 ;  /* 0x000000020d0c7825 */ /* 0x001fc800078e0004 */
[C---:B------:R-:W-:Y:S01]  /*02d0*/  IMAD.WIDE.U32 R14, R17.reuse, 0x2, R6 ;  /* 0x00000002110e7825 */ /* 0x040fe200078e0006 */
[C---:B------:R-:W-:Y:S01]  /*02e0*/  IADD3 R21, PT, PT, R17.reuse, UR10, RZ ;  /* 0x0000000a11157c10 */ /* 0x040fe2000fffe0ff */
[----:B--2---:R0:W-:Y:S04]  /*02f0*/  STG.E.U16 desc[UR8][R12.64], R23 ;  /* 0x000000170c007986 */ /* 0x0041e8000c101508 */
[----:B------:R-:W2:Y:S01]  /*0300*/  LDG.E.U16 R25, desc[UR8][R14.64] ;  /* 0x000000080e197981 */ /* 0x000ea2000c1e1500 */
[----:B------:R-:W-:-:S04]  /*0310*/  IMAD.WIDE.U32 R16, R17, 0x2, R4 ;  /* 0x0000000211107825 */ /* 0x000fc800078e0004 */
        /* <DEDUP_REMOVED lines=8> */
[----:B0-----:R-:W3:Y:S01]  /*03a0*/  LDG.E.U16 R23, desc[UR8][R20.64] ;  /* 0x0000000814177981 */ /* 0x001ee2000c1e1500 */
[----:B------:R-:W-:-:S04]  /*03b0*/  IMAD.WIDE.U32 R12, R29, 0x2, R4 ;  /* 0x000000021d0c7825 */ /* 0x000fc800078e0004 */
[C---:B------:R-:W-:Y:S01]  /*03c0*/  IMAD.WIDE.U32 R14, R2.reuse, 0x2, R6 ;  /* 0x00000002020e7825 */ /* 0x040fe200078e0006 */
[C---:B------:R-:W-:Y:S01]  /*03d0*/  IADD3 R29, PT, PT, R2.reuse, UR10, RZ ;  /* 0x0000000a021d7c10 */ /* 0x040fe2000fffe0ff */
[----:B---3--:R0:W-:Y:S04]  /*03e0*/  STG.E.U16 desc[UR8][R12.64], R23 ;  /* 0x000000170c007986 */ /* 0x0081e8000c101508 */
[----:B-1----:R-:W3:Y:S01]  /*03f0*/  LDG.E.U16 R25, desc[UR8][R14.64] ;  /* 0x000000080e197981 */ /* 0x002ee2000c1e1500 */
[----:B------:R-:W-:-:S04]  /*0400*/  IMAD.WIDE.U32 R16, R2, 0x2, R4 ;  /* 0x0000000202107825 */ /* 0x000fc800078e0004 */
[C---:B------:R-:W-:Y:S01]  /*0410*/  IMAD.WIDE.U32 R18, R29.reuse, 0x2, R6 ;  /* 0x000000021d127825 */ /* 0x040fe200078e0006 */
[C---:B------:R-:W-:Y:S01]  /*0420*/  IADD3 R2, PT, PT, R29.reuse, UR10, RZ ;  /* 0x0000000a1d027c10 */ /* 0x040fe2000fffe0ff */
[----:B---3--:R1:W-:Y:S04]  /*0430*/  STG.E.U16 desc[UR8][R16.64], R25 ;  /* 0x0000001910007986 */ /* 0x0083e8000c101508 */
[----:B--2---:R-:W2:Y:S01]  /*0440*/  LDG.E.U16 R27, desc[UR8][R18.64] ;  /* 0x00000008121b7981 */ /* 0x004ea2000c1e1500 */
        /* <DEDUP_REMOVED lines=37> */
[C---:B-1----:R-:W-:Y:S01]  /*06a0*/  IADD3 R25, PT, PT, R29.reuse, UR10, RZ ;  /* 0x0000000a1d197c10 */ /* 0x042fe2000fffe0ff */
[----:B---3--:R0:W-:Y:S04]  /*06b0*/  STG.E.U16 desc[UR8][R12.64], R23 ;  /* 0x000000170c007986 */ /* 0x0081e8000c101508 */
[----:B------:R-:W3:Y:S01]  /*06c0*/  LDG.E.U16 R15, desc[UR8][R14.64] ;  /* 0x000000080e0f7981 */ /* 0x000ee2000c1e1500 */
[----:B------:R-:W-:-:S04]  /*06d0*/  IMAD.WIDE.U32 R16, R29, 0x2, R4 ;  /* 0x000000021d107825 */ /* 0x000fc800078e0004 */
[C---:B------:R-:W-:Y:S01]  /*06e0*/  IMAD.WIDE.U32 R18, R25.reuse, 0x2, R6 ;  /* 0x0000000219127825 */ /* 0x040fe200078e0006 */
[C---:B--2---:R-:W-:Y:S01]  /*06f0*/  IADD3 R27, PT, PT, R25.reuse, UR10, RZ ;  /* 0x0000000a191b7c10 */ /* 0x044fe2000fffe0ff */
[----:B---3--:R2:W-:Y:S04]  /*0700*/  STG.E.U16 desc[UR8][R16.64], R15 ;  /* 0x0000000f10007986 */ /* 0x0085e8000c101508 */
[----:B------:R-:W3:Y:S01]  /*0710*/  LDG.E.U16 R19, desc[UR8][R18.64] ;  /* 0x0000000812137981 */ /* 0x000ee2000c1e1500 */
[----:B------:R-:W-:-:S04]  /*0720*/  IMAD.WIDE.U32 R10, R25, 0x2, R4 ;  /* 0x00000002190a7825 */ /* 0x000fc800078e0004 */
[C---:B------:R-:W-:Y:S01]  /*0730*/  IMAD.WIDE.U32 R20, R27.reuse, 0x2, R6 ;  /* 0x000000021b147825 */ /* 0x040fe200078e0006 */
[----:B---3--:R2:W-:Y:S05]  /*0740*/  STG.E.U16 desc[UR8][R10.64], R19 ;  /* 0x000000130a007986 */ /* 0x0085ea000c101508 */
[----:B------:R-:W3:Y:S01]  /*0750*/  LDG.E.U16 R21, desc[UR8][R20.64] ;  /* 0x0000000814157981 */ /* 0x000ee2000c1e1500 */
[----:B0-----:R-:W-:Y:S01]  /*0760*/  IMAD.WIDE.U32 R12, R27, 0x2, R4 ;  /* 0x000000021b0c7825 */ /* 0x001fe200078e0004 */
[----:B------:R-:W-:Y:S01]  /*0770*/  UIADD3 UR7, UPT, UPT, UR7, 0x10, URZ ;  /* 0x0000001007077890 */ /* 0x000fe2000fffe0ff */
[----:B------:R-:W-:-:S03]  /*0780*/  IADD3 R9, PT, PT, R9, 0x10, RZ ;  /* 0x0000001009097810 */ /* 0x000fc60007ffe0ff */
[----:B------:R-:W-:Y:S01]  /*0790*/  UISETP.NE.AND UP0, UPT, UR7, URZ, UPT ;  /* 0x000000ff0700728c */ /* 0x000fe2000bf05270 */
[----:B---3--:R2:W-:Y:S08]  /*07a0*/  STG.E.U16 desc[UR8][R12.64], R21 ;  /* 0x000000150c007986 */ /* 0x0085f0000c101508 */
[----:B------:R-:W-:Y:S05]  /*07b0*/  BRA.U UP0, `(.L_x_18) ;  /* 0xfffffff900b07547 */ /* 0x000fea000b83ffff */
.L_x_17:
        /* <DEDUP_REMOVED lines=9> */
[----:B------:R-:W2:Y:S01]  /*0850*/  LDG.E.U16 R21, desc[UR8][R8.64] ;  /* 0x0000000808157981 */ /* 0x000ea2000c1e1500 */
[C---:B------:R-:W-:Y:S01]  /*0860*/  IADD3 R15, PT, PT, R11.reuse, UR10, RZ ;  /* 0x0000000a0b0f7c10 */ /* 0x040fe2000fffe0ff */
[----:B-1----:R-:W-:-:S04]  /*0870*/  IMAD.WIDE.U32 R10, R11, 0x2, R6 ;  /* 0x000000020b0a7825 */ /* 0x002fc800078e0006 */
        /* <DEDUP_REMOVED lines=23> */
[----:B------:R-:W2:Y:S01]  /*09f0*/  LDG.E.U16 R17, desc[UR8][R16.64] ;  /* 0x0000000810117981 */ /* 0x000ea2000c1e1500 */
[----:B------:R-:W-:-:S04]  /*0a00*/  IMAD.WIDE.U32 R8, R23, 0x2, R6 ;  /* 0x0000000217087825 */ /* 0x000fc800078e0006 */
[C---:B------:R-:W-:Y:S01]  /*0a10*/  IMAD.WIDE.U32 R18, R25.reuse, 0x2, R4 ;  /* 0x0000000219127825 */ /* 0x040fe200078e0004 */
[C---:B0-----:R-:W-:Y:S01]  /*0a20*/  IADD3 R21, PT, PT, R25.reuse, UR10, RZ ;  /* 0x0000000a19157c10 */ /* 0x041fe2000fffe0ff */
[----:B--2---:R1:W-:Y:S04]  /*0a30*/  STG.E.U16 desc[UR8][R8.64], R17 ;  /* 0x0000001108007986 */ /* 0x0043e8000c101508 */
[----:B------:R-:W2:Y:S01]  /*0a40*/  LDG.E.U16 R19, desc[UR8][R18.64] ;  /* 0x0000000812137981 */ /* 0x000ea2000c1e1500 */
[----:B------:R-:W-:-:S04]  /*0a50*/  IMAD.WIDE.U32 R10, R25, 0x2, R6 ;  /* 0x00000002190a7825 */ /* 0x000fc800078e0006 */
[C---:B------:R-:W-:Y:S01]  /*0a60*/  IMAD.WIDE.U32 R4, R21.reuse, 0x2, R4 ;  /* 0x0000000215047825 */ /* 0x040fe200078e0004 */
[----:B--2---:R1:W-:Y:S05]  /*0a70*/  STG.E.U16 desc[UR8][R10.64], R19 ;  /* 0x000000130a007986 */ /* 0x0043ea000c101508 */
[----:B------:R-:W2:Y:S01]  /*0a80*/  LDG.E.U16 R5, desc[UR8][R4.64] ;  /* 0x0000000804057981 */ /* 0x000ea2000c1e1500 */
[----:B------:R-:W-:Y:S01]  /*0a90*/  IMAD.WIDE.U32 R6, R21, 0x2, R6 ;  /* 0x0000000215067825 */ /* 0x000fe200078e0006 */
[----:B------:R-:W-:-:S04]  /*0aa0*/  IADD3 R3, PT, PT, R3, 0x8, RZ ;  /* 0x0000000803037810 */ /* 0x000fc80007ffe0ff */
[----:B--2---:R1:W-:Y:S03]  /*0ab0*/  STG.E.U16 desc[UR8][R6.64], R5 ;  /* 0x0000000506007986 */ /* 0x0043e6000c101508 */
.L_x_19:
        /* <DEDUP_REMOVED lines=28> */
.L_x_20:
[----:B------:R-:W-:Y:S05]  /*0c80*/  @!P0 EXIT ;  /* 0x000000000000894d */ /* 0x000fea0003800000 */
[----:B012---:R-:W0:Y:S01]  /*0c90*/  LDC.64 R10, c[0x0][0x380] ;  /* 0x0000e000ff0a7b82 */ /* 0x007e220000000a00 */
[----:B------:R-:W-:-:S07]  /*0ca0*/  UIADD3 UR4, UPT, UPT, -UR4, URZ, URZ ;  /* 0x000000ff04047290 */ /* 0x000fce000fffe1ff */
[----:B------:R-:W1:Y:S05]  /*0cb0*/  LDC.64 R8, c[0x0][0x388] ;  /* 0x0000e200ff087b82 */ /* 0x000e6a0000000a00 */
.L_x_21:
[----:B--2---:R-:W-:-:S04]  /*0cc0*/  IMAD R7, R3, UR10, R0 ;  /* 0x0000000a03077c24 */ /* 0x004fc8000f8e0200 */
[----:B-1----:R-:W-:-:S06]  /*0cd0*/  IMAD.WIDE.U32 R4, R7, 0x2, R8 ;  /* 0x0000000207047825 */ /* 0x002fcc00078e0008 */
[----:B------:R-:W2:Y:S01]  /*0ce0*/  LDG.E.U16 R5, desc[UR8][R4.64] ;  /* 0x0000000804057981 */ /* 0x000ea2000c1e1500 */
[----:B0-----:R-:W-:Y:S01]  /*0cf0*/  IMAD.WIDE.U32 R6, R7, 0x2, R10 ;  /* 0x0000000207067825 */ /* 0x001fe200078e000a */
[----:B------:R-:W-:Y:S01]  /*0d00*/  UIADD3 UR4, UPT, UPT, UR4, 0x1, URZ ;  /* 0x0000000104047890 */ /* 0x000fe2000fffe0ff */
[----:B------:R-:W-:-:S03]  /*0d10*/  IADD3 R3, PT, PT, R3, 0x1, RZ ;  /* 0x0000000103037810 */ /* 0x000fc60007ffe0ff */
[----:B------:R-:W-:Y:S01]  /*0d20*/  UISETP.NE.AND UP0, UPT, UR4, URZ, UPT ;  /* 0x000000ff0400728c */ /* 0x000fe2000bf05270 */
[----:B--2---:R2:W-:Y:S08]  /*0d30*/  STG.E.U16 desc[UR8][R6.64], R5 ;  /* 0x0000000506007986 */ /* 0x0045f0000c101508 */
[----:B------:R-:W-:Y:S05]  /*0d40*/  BRA.U UP0, `(.L_x_21) ;  /* 0xfffffffd00dc7547 */ /* 0x000fea000b83ffff */
[----:B------:R-:W-:Y:S05]  /*0d50*/  EXIT ;  /* 0x000000000000794d */ /* 0x000fea0003800000 */
.L_x_22:
        /* <DEDUP_REMOVED lines=10> */
.L_x_32:


//--------------------- .text._Z9oftKernelIcEvPT_S1_jjjj --------------------------
	.section	.text._Z9oftKernelIcEvPT_S1_jjjj,"ax",@progbits
	.align	128
        .global         _Z9oftKernelIcEvPT_S1_jjjj
        .type           _Z9oftKernelIcEvPT_S1_jjjj,@function
        .size           _Z9oftKernelIcEvPT_S1_jjjj,(.L_x_33 - _Z9oftKernelIcEvPT_S1_jjjj)
        .other          _Z9oftKernelIcEvPT_S1_jjjj,@"STO_CUDA_ENTRY STV_DEFAULT"
_Z9oftKernelIcEvPT_S1_jjjj:
.text._Z9oftKernelIcEvPT_S1_jjjj:
        /* <DEDUP_REMOVED lines=13> */
[----:B0-----:R-:W-:-:S06]  /*00d0*/  VIADD R2, R0, 0xffffffe ;  /* 0x0ffffffe00027836 */ /* 0x001fcc0000000000 */
[----:B------:R0:W4:Y:S02]  /*00e0*/  F2I.FTZ.U32.TRUNC.NTZ R3, R2 ;  /* 0x0000000200037305 */ /* 0x000124000021f000 */
[----:B0-----:R-:W-:Y:S02]  /*00f0*/  IMAD.MOV.U32 R2, RZ, RZ, RZ ;  /* 0x000000ffff027224 */ /* 0x001fe400078e00ff */
[----:B----4-:R-:W-:-:S04]  /*0100*/  IMAD.MOV R5, RZ, RZ, -R3 ;  /* 0x000000ffff057224 */ /* 0x010fc800078e0a03 */
[----:B------:R-:W-:-:S04]  /*0110*/  IMAD R5, R5, UR10, RZ ;  /* 0x0000000a05057c24 */ /* 0x000fc8000f8e02ff */
[----:B------:R-:W-:-:S06]  /*0120*/  IMAD.HI.U32 R3, R3, R5, R2 ;  /* 0x0000000503037227 */ /* 0x000fcc00078e0002 */
[----:B-1----:R-:W-:-:S04]  /*0130*/  IMAD.HI.U32 R3, R3, R4, RZ ;  /* 0x0000000403037227 */ /* 0x002fc800078e00ff */
[----:B------:R-:W-:-:S04]  /*0140*/  IMAD.MOV R3, RZ, RZ, -R3 ;  /* 0x000000ffff037224 */ /* 0x000fc800078e0a03 */
[----:B------:R-:W-:Y:S02]  /*0150*/  IMAD R0, R3, UR10, R4 ;  /* 0x0000000a03007c24 */ /* 0x000fe4000f8e0204 */
[----:B------:R-:W2:Y:S03]  /*0160*/  S2R R3, SR_CTAID.X ;  /* 0x0000000000037919 */ /* 0x000ea60000002500 */
[----:B------:R-:W-:-:S13]  /*0170*/  ISETP.GE.U32.AND P0, PT, R0, UR10, PT ;  /* 0x0000000a00007c0c */ /* 0x000fda000bf06070 */
[----:B------:R-:W-:-:S04]  /*0180*/  @P0 IADD3 R0, PT, PT, R0, -UR10, RZ ;  /* 0x8000000a00000c10 */ /* 0x000fc8000fffe0ff */
[----:B------:R-:W-:-:S13]  /*0190*/  ISETP.GE.U32.AND P0, PT, R0, UR10, PT ;  /* 0x0000000a00007c0c */ /* 0x000fda000bf06070 */
[----:B------:R-:W-:Y:S01]  /*01a0*/  @P0 VIADD R0, R0, -UR10 ;  /* 0x8000000a00000c36 */ /* 0x000fe20008000000 */
[----:B------:R-:W-:Y:S02]  /*01b0*/  @!P1 LOP3.LUT R0, RZ, UR10, RZ, 0x33, !PT ;  /* 0x0000000aff009c12 */ /* 0x000fe4000f8e33ff */
[----:B------:R-:W-:-:S03]  /*01c0*/  ISETP.NE.AND P0, PT, RZ, UR5, PT ;  /* 0x00000005ff007c0c */ /* 0x000fc6000bf05270 */
[----:B------:R-:W-:-:S04]  /*01d0*/  IMAD.IADD R2, R4, 0x1, -R0 ;  /* 0x0000000104027824 */ /* 0x000fc800078e0a00 */
[----:B--2---:R-:W-:-:S04]  /*01e0*/  IMAD R3, R3, UR6, R2 ;  /* 0x0000000603037c24 */ /* 0x004fc8000f8e0202 */
[----:B------:R-:W-:Y:S02]  /*01f0*/  IMAD R0, R3, UR4, R0 ;  /* 0x0000000403007c24 */ /* 0x000fe4000f8e0200 */
[----:B------:R-:W-:Y:S01]  /*0200*/  IMAD.MOV.U32 R3, RZ, RZ, RZ ;  /* 0x000000ffff037224 */ /* 0x000fe200078e00ff */
[----:B---3--:R-:W-:Y:S06]  /*0210*/  BRA.U !UP0, `(.L_x_23) ;  /* 0x0000000508e47547 */ /* 0x008fec000b800000 */
[----:B------:R-:W-:Y:S01]  /*0220*/  ULOP3.LUT UR6, UR4, 0xfffffff0, URZ, 0xc0, !UPT ;  /* 0xfffffff004067892 */ /* 0x000fe2000f8ec0ff */
[----:B------:R-:W-:Y:S01]  /*0230*/  IMAD.MOV.U32 R5, RZ, RZ, RZ ;  /* 0x000000ffff057224 */ /* 0x000fe200078e00ff */
[----:B------:R-:W0:Y:S04]  /*0240*/  LDCU.128 UR12, c[0x0][0x380] ;  /* 0x00007000ff0c77ac */ /* 0x000e280008000c00 */
[----:B------:R-:W-:Y:S01]  /*0250*/  MOV R3, UR6 ;  /* 0x0000000600037c02 */ /* 0x000fe20008000f00 */
[----:B------:R-:W-:-:S12]  /*0260*/  UIADD3 UR7, UPT, UPT, -UR6, URZ, URZ ;  /* 0x000000ff06077290 */ /* 0x000fd8000fffe1ff */
.L_x_24:
[----:B-1----:R-:W-:-:S05]  /*0270*/  IMAD R8, R5, UR10, R0 ;  /* 0x0000000a05087c24 */ /* 0x002fca000f8e0200 */
[----:B0-----:R-:W-:-:S05]  /*0280*/  IADD3 R6, P1, PT, R8, UR14, RZ ;  /* 0x0000000e08067c10 */ /* 0x001fca000ff3e0ff */
[----:B------:R-:W-:-:S05]  /*0290*/  IMAD.X R7, RZ, RZ, UR15, P1 ;  /* 0x0000000fff077e24 */ /* 0x000fca00088e06ff */
[----:B------:R-:W2:Y:S01]  /*02a0*/  LDG.E.U8 R17, desc[UR8][R6.64] ;  /* 0x0000000806117981 */ /* 0x000ea2000c1e1100 */
[C---:B------:R-:W-:Y:S01]  /*02b0*/  VIADD R12, R8.reuse, UR10 ;  /* 0x0000000a080c7c36 */ /* 0x040fe20008000000 */
[----:B------:R-:W-:-:S04]  /*02c0*/  IADD3 R8, P1, PT, R8, UR12, RZ ;  /* 0x0000000c08087c10 */ /* 0x000fc8000ff3e0ff */
[----:B------:R-:W-:Y:S01]  /*02d0*/  IADD3 R10, P2, PT, R12, UR14, RZ ;  /* 0x0000000e0c0a7c10 */ /* 0x000fe2000ff5e0ff */
[----:B------:R-:W-:-:S04]  /*02e0*/  IMAD.X R9, RZ, RZ, UR13, P1 ;  /* 0x0000000dff097e24 */ /* 0x000fc800088e06ff */
[----:B------:R-:W-:Y:S01]  /*02f0*/  IMAD.X R11, RZ, RZ, UR15, P2 ;  /* 0x0000000fff0b7e24 */ /* 0x000fe200090e06ff */
[C---:B------:R-:W-:Y:S01]  /*0300*/  IADD3 R2, PT, PT, R12.reuse, UR10, RZ ;  /* 0x0000000a0c027c10 */ /* 0x040fe2000fffe0ff */
[----:B--2---:R0:W-:Y:S04]  /*0310*/  STG.E.U8 desc[UR8][R8.64], R17 ;  /* 0x0000001108007986 */ /* 0x0041e8000c101108 */
[----:B------:R-:W2:Y:S01]  /*0320*/  LDG.E.U8 R19, desc[UR8][R10.64] ;  /* 0x000000080a137981 */ /* 0x000ea2000c1e1100 */
[----:B------:R-:W-:Y:S02]  /*0330*/  IADD3 R12, P1, PT, R12, UR12, RZ ;  /* 0x0000000c0c0c7c10 */ /* 0x000fe4000ff3e0ff */
[----:B------:R-:W-:-:S03]  /*0340*/  IADD3 R14, P2, PT, R2, UR14, RZ ;  /* 0x0000000e020e7c10 */ /* 0x000fc6000ff5e0ff */
[----:B------:R-:W-:Y:S02]  /*0350*/  IMAD.X R13, RZ, RZ, UR13, P1 ;  /* 0x0000000dff0d7e24 */ /* 0x000fe400088e06ff */
[----:B------:R-:W-:Y:S02]  /*0360*/  IMAD.X R15, RZ, RZ, UR15, P2 ;  /* 0x0000000fff0f7e24 */ /* 0x000fe400090e06ff */
[C---:B------:R-:W-:Y:S01]  /*0370*/  VIADD R4, R2.reuse, UR10 ;  /* 0x0000000a02047c36 */ /* 0x040fe20008000000 */
[----:B--2---:R1:W-:Y:S04]  /*0380*/  STG.E.U8 desc[UR8][R12.64], R19 ;  /* 0x000000130c007986 */ /* 0x0043e8000c101108 */
[----:B------:R-:W2:Y:S01]  /*0390*/  LDG.E.U8 R21, desc[UR8][R14.64] ;  /* 0x000000080e157981 */ /* 0x000ea2000c1e1100 */
[----:B------:R-:W-:-:S02]  /*03a0*/  IADD3 R6, P1, PT, R2, UR12, RZ ;  /* 0x0000000c02067c10 */ /* 0x000fc4000ff3e0ff */
[----:B0-----:R-:W-:-:S03]  /*03b0*/  IADD3 R8, P2, PT, R4, UR14, RZ ;  /* 0x0000000e04087c10 */ /* 0x001fc6000ff5e0ff */
[----:B------:R-:W-:Y:S01]  /*03c0*/  IMAD.X R7, RZ, RZ, UR13, P1 ;  /* 0x0000000dff077e24 */ /* 0x000fe200088e06ff */
[----:B------:R-:W-:Y:S01]  /*03d0*/  IADD3.X R9, PT, PT, RZ, UR15, RZ, P2, !PT ;  /* 0x0000000fff097c10 */ /* 0x000fe200097fe4ff */
[C---:B------:R-:W-:Y:S01]  /*03e0*/  VIADD R2, R4.reuse, UR10 ;  /* 0x0000000a04027c36 */ /* 0x040fe20008000000 */
[----:B------:R-:W-:Y:S02]  /*03f0*/  IADD3 R10, P1, PT, R4, UR12, RZ ;  /* 0x0000000c040a7c10 */ /* 0x000fe4000ff3e0ff */
[----:B--2---:R0:W-:Y:S04]  /*0400*/  STG.E.U8 desc[UR8][R6.64], R21 ;  /* 0x0000001506007986 */ /* 0x0041e8000c101108 */
[----:B------:R-:W2:Y:S01]  /*0410*/  LDG.E.U8 R17, desc[UR8][R8.64] ;  /* 0x0000000808117981 */ /* 0x000ea2000c1e1100 */
[----:B-1----:R-:W-:Y:S01]  /*0420*/  IADD3 R12, P2, PT, R2, UR14, RZ ;  /* 0x0000000e020c7c10 */ /* 0x002fe2000ff5e0ff */
[----:B------:R-:W-:-:S04]  /*0430*/  IMAD.X R11, RZ, RZ, UR13, P1 ;  /* 0x0000000dff0b7e24 */ /* 0x000fc800088e06ff */
[----:B------:R-:W-:Y:S02]  /*0440*/  IMAD.X R13, RZ, RZ, UR15, P2 ;  /* 0x0000000fff0d7e24 */ /* 0x000fe400090e06ff */
[C---:B------:R-:W-:Y:S01]  /*0450*/  VIADD R4, R2.reuse, UR10 ;  /* 0x0000000a02047c36 */ /* 0x040fe20008000000 */
[----:B--2---:R1:W-:Y:S04]  /*0460*/  STG.E.U8 desc[UR8][R10.64], R17 ;  /* 0x000000110a007986 */ /* 0x0043e8000c101108 */
[----:B------:R-:W2:Y:S01]  /*0470*/  LDG.E.U8 R19, desc[UR8][R12.64] ;  /* 0x000000080c137981 */ /* 0x000ea2000c1e1100 */
[----:B------:R-:W-:Y:S02]  /*0480*/  IADD3 R14, P1, PT, R2, UR12, RZ ;  /* 0x0000000c020e7c10 */ /* 0x000fe4000ff3e0ff */
[----:B0-----:R-:W-:-:S02]  /*0490*/  IADD3 R6, P2, PT, R4, UR14, RZ ;  /* 0x0000000e04067c10 */ /* 0x001fc4000ff5e0ff */
[----:B------:R-:W-:-:S03]  /*04a0*/  IADD3.X R15, PT, PT, RZ, UR13, RZ, P1, !PT ;  /* 0x0000000dff0f7c10 */ /* 0x000fc60008ffe4ff */
[----:B------:R-:W-:Y:S02]  /*04b0*/  IMAD.X R7, RZ, RZ, UR15, P2 ;  /* 0x0000000fff077e24 */ /* 0x000fe400090e06ff */
[C---:B------:R-:W-:Y:S01]  /*04c0*/  VIADD R2, R4.reuse, UR10 ;  /* 0x0000000a04027c36 */ /* 0x040fe20008000000 */
[----:B--2---:R0:W-:Y:S04]  /*04d0*/  STG.E.U8 desc[UR8][R14.64], R19 ;  /* 0x000000130e007986 */ /* 0x0041e8000c101108 */
[----:B------:R-:W2:Y:S01]  /*04e0*/  LDG.E.U8 R21, desc[UR8][R6.64] ;  /* 0x0000000806157981 */ /* 0x000ea2000c1e1100 */
[----:B------:R-:W-:Y:S02]  /*04f0*/  IADD3 R8, P1, PT, R4, UR12, RZ ;  /* 0x0000000c04087c10 */ /* 0x000fe4000ff3e0ff */
[----:B-1----:R-:W-:-:S03]  /*0500*/  IADD3 R10, P2, PT, R2, UR14, RZ ;  /* 0x0000000e020a7c10 */ /* 0x002fc6000ff5e0ff */
[----:B------:R-:W-:Y:S02]  /*0510*/  IMAD.X R9, RZ, RZ, UR13, P1 ;  /* 0x0000000dff097e24 */ /* 0x000fe400088e06ff */
[----:B------:R-:W-:Y:S01]  /*0520*/  IMAD.X R11, RZ, RZ, UR15, P2 ;  /* 0x0000000fff0b7e24 */ /* 0x000fe200090e06ff */
[C---:B------:R-:W-:Y:S02]  /*0530*/  IADD3 R4, PT, PT, R2.reuse, UR10, RZ ;  /* 0x0000000a02047c10 */ /* 0x040fe4000fffe0ff */
[----:B--2---:R1:W-:Y:S04]  /*0540*/  STG.E.U8 desc[UR8][R8.64], R21 ;  /* 0x0000001508007986 */ /* 0x0043e8000c101108 */
[----:B------:R-:W2:Y:S01]  /*0550*/  LDG.E.U8 R17, desc[UR8][R10.64] ;  /* 0x000000080a117981 */ /* 0x000ea2000c1e1100 */
[----:B------:R-:W-:-:S02]  /*0560*/  IADD3 R12, P1, PT, R2, UR12, RZ ;  /* 0x0000000c020c7c10 */ /* 0x000fc4000ff3e0ff */
[----:B0-----:R-:W-:-:S03]  /*0570*/  IADD3 R14, P2, PT, R4, UR14, RZ ;  /* 0x0000000e040e7c10 */ /* 0x001fc6000ff5e0ff */
[----:B------:R-:W-:Y:S02]  /*0580*/  IMAD.X R13, RZ, RZ, UR13, P1 ;  /* 0x0000000dff0d7e24 */ /* 0x000fe400088e06ff */
[----:B------:R-:W-:Y:S02]  /*0590*/  IMAD.X R15, RZ, RZ, UR15, P2 ;  /* 0x0000000fff0f7e24 */ /* 0x000fe400090e06ff */
[C---:B------:R-:W-:Y:S01]  /*05a0*/  VIADD R2, R4.reuse, UR10 ;  /* 0x0000000a04027c36 */ /* 0x040fe20008000000 */
[----:B--2---:R0:W-:Y:S04]  /*05b0*/  STG.E.U8 desc[UR8][R12.64], R17 ;  /* 0x000000110c007986 */ /* 0x0041e8000c101108 */
[----:B------:R-:W2:Y:S01]  /*05c0*/  LDG.E.U8 R19, desc[UR8][R14.64] ;  /* 0x000000080e137981 */ /* 0x000ea2000c1e1100 */
[----:B------:R-:W-:-:S02]  /*05d0*/  IADD3 R6, P1, PT, R4, UR12, RZ ;  /* 0x0000000c04067c10 */ /* 0x000fc4000ff3e0ff */
[----:B-1----:R-:W-:-:S03]  /*05e0*/  IADD3 R8, P2, PT, R2, UR14, RZ ;  /* 0x0000000e02087c10 */ /* 0x002fc6000ff5e0ff */
[----:B------:R-:W-:Y:S01]  /*05f0*/  IMAD.X R7, RZ, RZ, UR13, P1 ;  /* 0x0000000dff077e24 */ /* 0x000fe200088e06ff */
[----:B------:R-:W-:Y:S01]  /*0600*/  IADD3.X R9, PT, PT, RZ, UR15, RZ, P2, !PT ;  /* 0x0000000fff097c10 */ /* 0x000fe200097fe4ff */
[C---:B------:R-:W-:Y:S01]  /*0610*/  VIADD R4, R2.reuse, UR10 ;  /* 0x0000000a02047c36 */ /* 0x040fe20008000000 */
[----:B------:R-:W-:Y:S02]  /*0620*/  IADD3 R10, P1, PT, R2, UR12, RZ ;  /* 0x0000000c020a7c10 */ /* 0x000fe4000ff3e0ff */
[----:B--2---:R1:W-:Y:S04]  /*0630*/  STG.E.U8 desc[UR8][R6.64], R19 ;  /* 0x0000001306007986 */ /* 0x0043e8000c101108 */
[----:B------:R-:W2:Y:S01]  /*0640*/  LDG.E.U8 R21, desc[UR8][R8.64] ;  /* 0x0000000808157981 */ /* 0x000ea2000c1e1100 */
[----:B0-----:R-:W-:Y:S01]  /*0650*/  IADD3 R12, P2, PT, R4, UR14, RZ ;  /* 0x0000000e040c7c10 */ /* 0x001fe2000ff5e0ff */
[----:B------:R-:W-:-:S04]  /*0660*/  IMAD.X R11, RZ, RZ, UR13, P1 ;  /* 0x0000000dff0b7e24 */ /* 0x000fc800088e06ff */
[----:B------:R-:W-:Y:S01]  /*0670*/  IMAD.X R13, RZ, RZ, UR15, P2 ;  /* 0x0000000fff0d7e24 */ /* 0x000fe200090e06ff */
[C---:B------:R-:W-:Y:S02]  /*0680*/  IADD3 R2, PT, PT, R4.reuse, UR10, RZ ;  /* 0x0000000a04027c10 */ /* 0x040fe4000fffe0ff */
[----:B------:R-:W-:Y:S01]  /*0690*/  IADD3 R14, P1, PT, R4, UR12, RZ ;  /* 0x0000000c040e7c10 */ /* 0x000fe2000ff3e0ff */
        /* <DEDUP_REMOVED lines=33> */
[----:B------:R-:W-:Y:S01]  /*08b0*/  VIADD R4, R2, UR10 ;  /* 0x0000000a02047c36 */ /* 0x000fe20008000000 */
[----:B--2---:R1:W-:Y:S04]  /*08c0*/  STG.E.U8 desc[UR8][R10.64], R19 ;  /* 0x000000130a007986 */ /* 0x0043e8000c101108 */
[----:B------:R-:W2:Y:S01]  /*08d0*/  LDG.E.U8 R13, desc[UR8][R12.64] ;  /* 0x000000080c0d7981 */ /* 0x000ea2000c1e1100 */
[----:B0-----:R-:W-:Y:S02]  /*08e0*/  IADD3 R6, P2, PT, R4, UR14, RZ ;  /* 0x0000000e04067c10 */ /* 0x001fe4000ff5e0ff */
[----:B------:R-:W-:-:S03]  /*08f0*/  IADD3 R14, P1, PT, R2, UR12, RZ ;  /* 0x0000000c020e7c10 */ /* 0x000fc6000ff3e0ff */
[----:B------:R-:W-:Y:S01]  /*0900*/  IMAD.X R7, RZ, RZ, UR15, P2 ;  /* 0x0000000fff077e24 */ /* 0x000fe200090e06ff */
[----:B------:R-:W-:Y:S02]  /*0910*/  IADD3.X R15, PT, PT, RZ, UR13, RZ, P1, !PT ;  /* 0x0000000dff0f7c10 */ /* 0x000fe40008ffe4ff */
[----:B------:R-:W-:-:S03]  /*0920*/  IADD3 R8, P1, PT, R4, UR12, RZ ;  /* 0x0000000c04087c10 */ /* 0x000fc6000ff3e0ff */
[----:B--2---:R1:W-:Y:S04]  /*0930*/  STG.E.U8 desc[UR8][R14.64], R13 ;  /* 0x0000000d0e007986 */ /* 0x0043e8000c101108 */
[----:B------:R-:W2:Y:S01]  /*0940*/  LDG.E.U8 R7, desc[UR8][R6.64] ;  /* 0x0000000806077981 */ /* 0x000ea2000c1e1100 */
[----:B------:R-:W-:Y:S01]  /*0950*/  IMAD.X R9, RZ, RZ, UR13, P1 ;  /* 0x0000000dff097e24 */ /* 0x000fe200088e06ff */
[----:B------:R-:W-:Y:S01]  /*0960*/  UIADD3 UR7, UPT, UPT, UR7, 0x10, URZ ;  /* 0x0000001007077890 */ /* 0x000fe2000fffe0ff */
[----:B------:R-:W-:-:S03]  /*0970*/  VIADD R5, R5, 0x10 ;  /* 0x0000001005057836 */ /* 0x000fc60000000000 */
[----:B------:R-:W-:Y:S01]  /*0980*/  UISETP.NE.AND UP0, UPT, UR7, URZ, UPT ;  /* 0x000000ff0700728c */ /* 0x000fe2000bf05270 */
[----:B--2---:R1:W-:Y:S08]  /*0990*/  STG.E.U8 desc[UR8][R8.64], R7 ;  /* 0x0000000708007986 */ /* 0x0043f0000c101108 */
[----:B------:R-:W-:Y:S05]  /*09a0*/  BRA.U UP0, `(.L_x_24) ;  /* 0xfffffff900307547 */ /* 0x000fea000b83ffff */
.L_x_23:
[----:B------:R-:W-:Y:S05]  /*09b0*/  @!P0 EXIT ;  /* 0x000000000000894d */ /* 0x000fea0003800000 */
[----:B------:R-:W-:Y:S02]  /*09c0*/  UISETP.GE.U32.AND UP0, UPT, UR5, 0x8, UPT ;  /* 0x000000080500788c */ /* 0x000fe4000bf06070 */
[----:B------:R-:W-:-:S06]  /*09d0*/  ULOP3.LUT UR6, UR4, 0x7, URZ, 0xc0, !UPT ;  /* 0x0000000704067892 */ /* 0x000fcc000f8ec0ff */
[----:B------:R-:W-:Y:S01]  /*09e0*/  ISETP.NE.AND P0, PT, RZ, UR6, PT ;  /* 0x00000006ff007c0c */ /* 0x000fe2000bf05270 */
[----:B------:R-:W-:-:S12]  /*09f0*/  BRA.U !UP0, `(.L_x_25) ;  /* 0x0000000108e87547 */ /* 0x000fd8000b800000 */
[----:B------:R-:W0:Y:S01]  /*0a00*/  LDCU.128 UR12, c[0x0][0x380] ;  /* 0x00007000ff0c77ac */ /* 0x000e220008000c00 */
[----:B------:R-:W-:-:S05]  /*0a10*/  IMAD R6, R3, UR10, R0 ;  /* 0x0000000a03067c24 */ /* 0x000fca000f8e0200 */
[----:B0-----:R-:W-:-:S04]  /*0a20*/  IADD3 R4, P1, PT, R6, UR14, RZ ;  /* 0x0000000e06047c10 */ /* 0x001fc8000ff3e0ff */
[----:B------:R-:W-:-:S05]  /*0a30*/  IADD3.X R5, PT, PT, RZ, UR15, RZ, P1, !PT ;  /* 0x0000000fff057c10 */ /* 0x000fca0008ffe4ff */
[----:B-1----:R-:W2:Y:S01]  /*0a40*/  LDG.E.U8 R15, desc[UR8][R4.64] ;  /* 0x00000008040f7981 */ /* 0x002ea2000c1e1100 */
        /* <DEDUP_REMOVED lines=16> */
[----:B0-----:R-:W-:Y:S02]  /*0b50*/  IADD3 R6, P2, PT, R14, UR14, RZ ;  /* 0x0000000e0e067c10 */ /* 0x001fe4000ff5e0ff */
        /* <DEDUP_REMOVED lines=25> */
[----:B------:R-:W3:Y:S01]  /*0cf0*/  LDG.E.U8 R9, desc[UR8][R8.64] ;  /* 0x0000000808097981 */ /* 0x000ee2000c1e1100 */
[----:B0-----:R-:W-:Y:S02]  /*0d00*/  IADD3 R12, P2, PT, R14, UR14, RZ ;  /* 0x0000000e0e0c7c10 */ /* 0x001fe4000ff5e0ff */
[----:B------:R-:W-:-:S03]  /*0d10*/  IADD3 R10, P1, PT, R2, UR12, RZ ;  /* 0x0000000c020a7c10 */ /* 0x000fc6000ff3e0ff */
[----:B------:R-:W-:Y:S01]  /*0d20*/  IMAD.X R13, RZ, RZ, UR15, P2 ;  /* 0x0000000fff0d7e24 */ /* 0x000fe200090e06ff */
[----:B------:R-:W-:Y:S02]  /*0d30*/  IADD3.X R11, PT, PT, RZ, UR13, RZ, P1, !PT ;  /* 0x0000000dff0b7c10 */ /* 0x000fe40008ffe4ff */
[----:B------:R-:W-:-:S03]  /*0d40*/  IADD3 R4, P1, PT, R14, UR12, RZ ;  /* 0x0000000c0e047c10 */ /* 0x000fc6000ff3e0ff */
[----:B---3--:R2:W-:Y:S04]  /*0d50*/  STG.E.U8 desc[UR8][R10.64], R9 ;  /* 0x000000090a007986 */ /* 0x0085e8000c101108 */
[----:B------:R-:W3:Y:S01]  /*0d60*/  LDG.E.U8 R13, desc[UR8][R12.64] ;  /* 0x000000080c0d7981 */ /* 0x000ee2000c1e1100 */
[----:B------:R-:W-:Y:S02]  /*0d70*/  IMAD.X R5, RZ, RZ, UR13, P1 ;  /* 0x0000000dff057e24 */ /* 0x000fe400088e06ff */
[----:B------:R-:W-:-:S03]  /*0d80*/  VIADD R3, R3, 0x8 ;  /* 0x0000000803037836 */ /* 0x000fc60000000000 */
[----:B---3--:R2:W-:Y:S04]  /*0d90*/  STG.E.U8 desc[UR8][R4.64], R13 ;  /* 0x0000000d04007986 */ /* 0x0085e8000c101108 */
.L_x_25:
[----:B------:R-:W-:Y:S05]  /*0da0*/  @!P0 EXIT ;  /* 0x000000000000894d */ /* 0x000fea0003800000 */
[----:B------:R-:W-:Y:S02]  /*0db0*/  UISETP.GE.U32.AND UP0, UPT, UR6, 0x4, UPT ;  /* 0x000000040600788c */ /* 0x000fe4000bf06070 */
[----:B------:R-:W-:-:S06]  /*0dc0*/  ULOP3.LUT UR4, UR4, 0x3, URZ, 0xc0, !UPT ;  /* 0x0000000304047892 */ /* 0x000fcc000f8ec0ff */
[----:B------:R-:W-:Y:S01]  /*0dd0*/  ISETP.NE.AND P0, PT, RZ, UR4, PT ;  /* 0x00000004ff007c0c */ /* 0x000fe2000bf05270 */
[----:B------:R-:W-:-:S12]  /*0de0*/  BRA.U !UP0, `(.L_x_26) ;  /* 0x0000000108787547 */ /* 0x000fd8000b800000 */
[----:B------:R-:W0:Y:S01]  /*0df0*/  LDCU.128 UR12, c[0x0][0x380] ;  /* 0x00007000ff0c77ac */ /* 0x000e220008000c00 */
[----:B--2---:R-:W-:-:S05]  /*0e00*/  IMAD R6, R3, UR10, R0 ;  /* 0x0000000a03067c24 */ /* 0x004fca000f8e0200 */
        /* <DEDUP_REMOVED lines=15> */
[----:B------:R-:W-:Y:S01]  /*0f00*/  VIADD R14, R2, UR10 ;  /* 0x0000000a020e7c36 */ /* 0x000fe20008000000 */
[----:B--2---:R3:W-:Y:S04]  /*0f10*/  STG.E.U8 desc[UR8][R10.64], R17 ;  /* 0x000000110a007986 */ /* 0x0047e8000c101108 */
[----:B------:R-:W2:Y:S01]  /*0f20*/  LDG.E.U8 R13, desc[UR8][R12.64] ;  /* 0x000000080c0d7981 */ /* 0x000ea2000c1e1100 */
[----:B0-----:R-:W-:-:S02]  /*0f30*/  IADD3 R6, P2, PT, R14, UR14, RZ ;  /* 0x0000000e0e067c10 */ /* 0x001fc4000ff5e0ff */
[----:B------:R-:W-:-:S03]  /*0f40*/  IADD3 R4, P1, PT, R2, UR12, RZ ;  /* 0x0000000c02047c10 */ /* 0x000fc6000ff3e0ff */
[----:B------:R-:W-:Y:S01]  /*0f50*/  IMAD.X R7, RZ, RZ, UR15, P2 ;  /* 0x0000000fff077e24 */ /* 0x000fe200090e06ff */
[----:B------:R-:W-:Y:S02]  /*0f60*/  IADD3.X R5, PT, PT, RZ, UR13, RZ, P1, !PT ;  /* 0x0000000dff057c10 */ /* 0x000fe40008ffe4ff */
[----:B------:R-:W-:-:S03]  /*0f70*/  IADD3 R8, P1, PT, R14, UR12, RZ ;  /* 0x0000000c0e087c10 */ /* 0x000fc6000ff3e0ff */
[----:B--2---:R3:W-:Y:S04]  /*0f80*/  STG.E.U8 desc[UR8][R4.64], R13 ;  /* 0x0000000d04007986 */ /* 0x0047e8000c101108 */
[----:B------:R-:W2:Y:S01]  /*0f90*/  LDG.E.U8 R7, desc[UR8][R6.64] ;  /* 0x0000000806077981 */ /* 0x000ea2000c1e1100 */
[----:B------:R-:W-:Y:S02]  /*0fa0*/  IMAD.X R9, RZ, RZ, UR13, P1 ;  /* 0x0000000dff097e24 */ /* 0x000fe400088e06ff */
[----:B------:R-:W-:-:S03]  /*0fb0*/  VIADD R3, R3, 0x4 ;  /* 0x0000000403037836 */ /* 0x000fc60000000000 */
[----:B--2---:R3:W-:Y:S04]  /*0fc0*/  STG.E.U8 desc[UR8][R8.64], R7 ;  /* 0x0000000708007986 */ /* 0x0047e8000c101108 */
.L_x_26:
[----:B------:R-:W-:Y:S05]  /*0fd0*/  @!P0 EXIT ;  /* 0x000000000000894d */ /* 0x000fea0003800000 */
[----:B------:R-:W0:Y:S01]  /*0fe0*/  LDCU.128 UR12, c[0x0][0x380] ;  /* 0x00007000ff0c77ac */ /* 0x000e220008000c00 */
[----:B------:R-:W-:-:S12]  /*0ff0*/  UIADD3 UR4, UPT, UPT, -UR4, URZ, URZ ;  /* 0x000000ff04047290 */ /* 0x000fd8000fffe1ff */
.L_x_27:
[----:B--2-4-:R-:W-:-:S05]  /*1000*/  IMAD R6, R3, UR10, R0 ;  /* 0x0000000a03067c24 */ /* 0x014fca000f8e0200 */
[----:B0--3--:R-:W-:-:S04]  /*1010*/  IADD3 R4, P0, PT, R6, UR14, RZ ;  /* 0x0000000e06047c10 */ /* 0x009fc8000ff1e0ff */
[----:B------:R-:W-:-:S06]  /*1020*/  IADD3.X R5, PT, PT, RZ, UR15, RZ, P0, !PT ;  /* 0x0000000fff057c10 */ /* 0x000fcc00087fe4ff */
[----:B------:R-:W2:Y:S01]  /*1030*/  LDG.E.U8 R5, desc[UR8][R4.64] ;  /* 0x0000000804057981 */ /* 0x000ea2000c1e1100 */
[----:B------:R-:W-:Y:S01]  /*1040*/  IADD3 R6, P0, PT, R6, UR12, RZ ;  /* 0x0000000c06067c10 */ /* 0x000fe2000ff1e0ff */
[----:B------:R-:W-:Y:S01]  /*1050*/  UIADD3 UR4, UPT, UPT, UR4, 0x1, URZ ;  /* 0x0000000104047890 */ /* 0x000fe2000fffe0ff */
[----:B------:R-:W-:-:S03]  /*1060*/  VIADD R3, R3, 0x1 ;  /* 0x0000000103037836 */ /* 0x000fc60000000000 */
[----:B-1----:R-:W-:Y:S01]  /*1070*/  IMAD.X R7, RZ, RZ, UR13, P0 ;  /* 0x0000000dff077e24 */ /* 0x002fe200080e06ff */
[----:B------:R-:W-:-:S04]  /*1080*/  UISETP.NE.AND UP0, UPT, UR4, URZ, UPT ;  /* 0x000000ff0400728c */ /* 0x000fc8000bf05270 */
[----:B--2---:R4:W-:Y:S05]  /*1090*/  STG.E.U8 desc[UR8][R6.64], R5 ;  /* 0x0000000506007986 */ /* 0x0049ea000c101108 */
[----:B------:R-:W-:Y:S05]  /*10a0*/  BRA.U UP0, `(.L_x_27) ;  /* 0xfffffffd00d47547 */ /* 0x000fea000b83ffff */
[----:B------:R-:W-:Y:S05]  /*10b0*/  EXIT ;  /* 0x000000000000794d */ /* 0x000fea0003800000 */
.L_x_28:
        /* <DEDUP_REMOVED lines=12> */
.L_x_33:


//--------------------- .nv.shared.reserved.0     --------------------------
	.section	.nv.shared.reserved.0,"aw",@nobits
	.weak		__nv_reservedSMEM_offset_0_alias
	.size		__nv_reservedSMEM_offset_0_alias, 0, 64
	.other		__nv_reservedSMEM_offset_0_alias,@"STO_CUDA_RESERVED_SHARED STV_DEFAULT"
__nv_reservedSMEM_offset_0_alias:
	.zero		0
	.zero		64


//--------------------- .nv.constant0._Z9oftKernelI4int4EvPT_S2_jjjj --------------------------
	.section	.nv.constant0._Z9oftKernelI4int4EvPT_S2_jjjj,"a",@progbits
	.sectionflags	@""
	.align	4
.nv.constant0._Z9oftKernelI4int4EvPT_S2_jjjj:
	.zero		928


//--------------------- .nv.constant0._Z9oftKernelI4int2EvPT_S2_jjjj --------------------------
	.section	.nv.constant0._Z9oftKernelI4int2EvPT_S2_jjjj,"a",@progbits
	.sectionflags	@""
	.align	4
.nv.constant0._Z9oftKernelI4int2EvPT_S2_jjjj:
	.zero		928


//--------------------- .nv.constant0._Z9oftKernelIiEvPT_S1_jjjj --------------------------
	.section	.nv.constant0._Z9oftKernelIiEvPT_S1_jjjj,"a",@progbits
	.sectionflags	@""
	.align	4
.nv.constant0._Z9oftKernelIiEvPT_S1_jjjj:
	.zero		928


//--------------------- .nv.constant0._Z9oftKernelIsEvPT_S1_jjjj --------------------------
	.section	.nv.constant0._Z9oftKernelIsEvPT_S1_jjjj,"a",@progbits
	.sectionflags	@""
	.align	4
.nv.constant0._Z9oftKernelIsEvPT_S1_jjjj:
	.zero		928


//--------------------- .nv.constant0._Z9oftKernelIcEvPT_S1_jjjj --------------------------
	.section	.nv.constant0._Z9oftKernelIcEvPT_S1_jjjj,"a",@progbits
	.sectionflags	@""
	.align	4
.nv.constant0._Z9oftKernelIcEvPT_S1_jjjj:
	.zero		928


//--------------------- SYMBOLS --------------------------

	.type		.nv.reservedSmem.offset0,@object
	.size		.nv.reservedSmem.offset0,0x4
